	.target	sm_90a

	.elftype	@"ET_EXEC"


//--------------------- .note.nv.tkinfo           --------------------------
	.section	.note.nv.tkinfo,"",@"SHT_NOTE"
	.sectionflags	@"SHF_NOTE_NV_TKINFO"
	.tkinfo
        /*0018*/ 	.word	0x00000002
        /*0030*/ 	.string	""
        /*0030*/ 	.string	"ptxas"
        /*0030*/ 	.string	"Cuda compilation tools, release 13.0, V13.0.88"
        /*0030*/ 	.string	"Build cuda_13.0.r13.0/compiler.36424714_0"
        /*0030*/ 	.string	"-v  -suppress-debug-info  -lineinfo  -arch sm_90a "



//--------------------- .note.nv.cuinfo           --------------------------
	.section	.note.nv.cuinfo,"",@"SHT_NOTE"
	.sectionflags	@"SHF_NOTE_NV_CUINFO"
        /*0018*/ 	.short	0x0002
        /*001a*/ 	.short	0x005a
        /*001c*/ 	.short	0x0082
	.zero		2


//--------------------- .nv.info                  --------------------------
	.section	.nv.info,"",@"SHT_CUDA_INFO"
	.align	4


	//----- nvinfo : EIATTR_REGCOUNT
	.align		4
        /*0000*/ 	.byte	0x04, 0x2f
        /*0002*/ 	.short	(.L_1 - .L_0)
	.align		4
.L_0:
        /*0004*/ 	.word	index@(gluon_wgmma)
        /*0008*/ 	.word	0x0000009a


	//----- nvinfo : EIATTR_FRAME_SIZE
	.align		4
.L_1:
        /*000c*/ 	.byte	0x04, 0x11
        /*000e*/ 	.short	(.L_3 - .L_2)
	.align		4
.L_2:
        /*0010*/ 	.word	index@(gluon_wgmma)
        /*0014*/ 	.word	0x00000000


	//----- nvinfo : EIATTR_MIN_STACK_SIZE
	.align		4
.L_3:
        /*0018*/ 	.byte	0x04, 0x12
        /*001a*/ 	.short	(.L_5 - .L_4)
	.align		4
.L_4:
        /*001c*/ 	.word	index@(gluon_wgmma)
        /*0020*/ 	.word	0x00000000
.L_5:


//--------------------- .nv.compat                --------------------------
	.section	.nv.compat,"",@"SHT_CUDA_COMPAT_INFO"
	.align	4
        /*0000*/ 	.byte	0x02, 0x09, 0x01, 0x00, 0x02, 0x02, 0x04, 0x00, 0x02, 0x05, 0x05, 0x00, 0x03, 0x07, 0x01, 0x01
        /*0010*/ 	.byte	0x02, 0x03, 0x03, 0x00, 0x02, 0x06, 0x01, 0x00, 0x04, 0x0b, 0x08, 0x00, 0x00, 0x00, 0x00, 0x00
        /*0020*/ 	.byte	0x00, 0x00, 0x00, 0x00


//--------------------- .nv.info.gluon_wgmma      --------------------------
	.section	.nv.info.gluon_wgmma,"",@"SHT_CUDA_INFO"
	.sectionflags	@""
	.align	4


	//----- nvinfo : EIATTR_CUDA_API_VERSION
	.align		4
        /*0000*/ 	.byte	0x04, 0x37
        /*0002*/ 	.short	(.L_7 - .L_6)
.L_6:
        /*0004*/ 	.word	0x00000082


	//----- nvinfo : EIATTR_KPARAM_INFO
	.align		4
.L_7:
        /*0008*/ 	.byte	0x04, 0x17
        /*000a*/ 	.short	(.L_9 - .L_8)
.L_8:
        /*000c*/ 	.word	0x00000000
        /*0010*/ 	.short	0x000a
        /*0012*/ 	.short	0x0048
        /*0014*/ 	.byte	0x00, 0xf4, 0x21, 0x00


	//----- nvinfo : EIATTR_KPARAM_INFO
	.align		4
.L_9:
        /*0018*/ 	.byte	0x04, 0x17
        /*001a*/ 	.short	(.L_11 - .L_10)
.L_10:
        /*001c*/ 	.word	0x00000000
        /*0020*/ 	.short	0x0009
        /*0022*/ 	.short	0x0040
        /*0024*/ 	.byte	0x00, 0xf4, 0x21, 0x00


	//----- nvinfo : EIATTR_KPARAM_INFO
	.align		4
.L_11:
        /*0028*/ 	.byte	0x04, 0x17
        /*002a*/ 	.short	(.L_13 - .L_12)
.L_12:
        /*002c*/ 	.word	0x00000000
        /*0030*/ 	.short	0x0008
        /*0032*/ 	.short	0x0038
        /*0034*/ 	.byte	0x00, 0xf0, 0x21, 0x00


	//----- nvinfo : EIATTR_KPARAM_INFO
	.align		4
.L_13:
        /*0038*/ 	.byte	0x04, 0x17
        /*003a*/ 	.short	(.L_15 - .L_14)
.L_14:
        /*003c*/ 	.word	0x00000000
        /*0040*/ 	.short	0x0007
        /*0042*/ 	.short	0x0030
        /*0044*/ 	.byte	0x00, 0xf0, 0x21, 0x00


	//----- nvinfo : EIATTR_KPARAM_INFO
	.align		4
.L_15:
        /*0048*/ 	.byte	0x04, 0x17
        /*004a*/ 	.short	(.L_17 - .L_16)
.L_16:
        /*004c*/ 	.word	0x00000000
        /*0050*/ 	.short	0x0006
        /*0052*/ 	.short	0x0028
        /*0054*/ 	.byte	0x00, 0xf0, 0x21, 0x00


	//----- nvinfo : EIATTR_KPARAM_INFO
	.align		4
.L_17:
        /*0058*/ 	.byte	0x04, 0x17
        /*005a*/ 	.short	(.L_19 - .L_18)
.L_18:
        /*005c*/ 	.word	0x00000000
        /*0060*/ 	.short	0x0005
        /*0062*/ 	.short	0x0020
        /*0064*/ 	.byte	0x00, 0xf0, 0x11, 0x00


	//----- nvinfo : EIATTR_KPARAM_INFO
	.align		4
.L_19:
        /*0068*/ 	.byte	0x04, 0x17
        /*006a*/ 	.short	(.L_21 - .L_20)
.L_20:
        /*006c*/ 	.word	0x00000000
        /*0070*/ 	.short	0x0004
        /*0072*/ 	.short	0x001c
        /*0074*/ 	.byte	0x00, 0xf0, 0x11, 0x00


	//----- nvinfo : EIATTR_KPARAM_INFO
	.align		4
.L_21:
        /*0078*/ 	.byte	0x04, 0x17
        /*007a*/ 	.short	(.L_23 - .L_22)
.L_22:
        /*007c*/ 	.word	0x00000000
        /*0080*/ 	.short	0x0003
        /*0082*/ 	.short	0x0018
        /*0084*/ 	.byte	0x00, 0xf0, 0x11, 0x00


	//----- nvinfo : EIATTR_KPARAM_INFO
	.align		4
.L_23:
        /*0088*/ 	.byte	0x04, 0x17
        /*008a*/ 	.short	(.L_25 - .L_24)
.L_24:
        /*008c*/ 	.word	0x00000000
        /*0090*/ 	.short	0x0002
        /*0092*/ 	.short	0x0010
        /*0094*/ 	.byte	0x00, 0xf4, 0x21, 0x00


	//----- nvinfo : EIATTR_KPARAM_INFO
	.align		4
.L_25:
        /*0098*/ 	.byte	0x04, 0x17
        /*009a*/ 	.short	(.L_27 - .L_26)
.L_26:
        /*009c*/ 	.word	0x00000000
        /*00a0*/ 	.short	0x0001
        /*00a2*/ 	.short	0x0008
        /*00a4*/ 	.byte	0x00, 0xf4, 0x21, 0x00


	//----- nvinfo : EIATTR_KPARAM_INFO
	.align		4
.L_27:
        /*00a8*/ 	.byte	0x04, 0x17
        /*00aa*/ 	.short	(.L_29 - .L_28)
.L_28:
        /*00ac*/ 	.word	0x00000000
        /*00b0*/ 	.short	0x0000
        /*00b2*/ 	.short	0x0000
        /*00b4*/ 	.byte	0x00, 0xf4, 0x21, 0x00


	//----- nvinfo : EIATTR_SPARSE_MMA_MASK
	.align		4
.L_29:
        /*00b8*/ 	.byte	0x03, 0x50
        /*00ba*/ 	.short	0x0000


	//----- nvinfo : EIATTR_MAXREG_COUNT
	.align		4
        /*00bc*/ 	.byte	0x03, 0x1b
        /*00be*/ 	.short	0x00ff


	//----- nvinfo : EIATTR_NUM_BARRIERS
	.align		4
        /*00c0*/ 	.byte	0x02, 0x4c
        /*00c2*/ 	.byte	0x01
	.zero		1


	//----- nvinfo : EIATTR_MERCURY_ISA_VERSION
	.align		4
        /*00c4*/ 	.byte	0x03, 0x5f
        /*00c6*/ 	.short	0x0101


	//----- nvinfo : EIATTR_INT_WARP_WIDE_INSTR_OFFSETS
	.align		4
        /*00c8*/ 	.byte	0x04, 0x31
        /*00ca*/ 	.short	(.L_31 - .L_30)


	//   ....[0]....
.L_30:
        /*00cc*/ 	.word	0x00001640


	//   ....[1]....
        /*00d0*/ 	.word	0x00001660


	//   ....[2]....
        /*00d4*/ 	.word	0x00001670


	//   ....[3]....
        /*00d8*/ 	.word	0x00001680


	//   ....[4]....
        /*00dc*/ 	.word	0x00001790


	//   ....[5]....
        /*00e0*/ 	.word	0x00001d80


	//   ....[6]....
        /*00e4*/ 	.word	0x00001d90


	//   ....[7]....
        /*00e8*/ 	.word	0x00001e10


	//   ....[8]....
        /*00ec*/ 	.word	0x00001e20


	//   ....[9]....
        /*00f0*/ 	.word	0x000022f0


	//   ....[10]....
        /*00f4*/ 	.word	0x00002310


	//----- nvinfo : EIATTR_COOP_GROUP_MASK_REGIDS
	.align		4
.L_31:
        /*00f8*/ 	.byte	0x04, 0x29
        /*00fa*/ 	.short	(.L_33 - .L_32)


	//   ....[0]....
.L_32:
        /*00fc*/ 	.word	0xffffffff


	//   ....[1]....
        /*0100*/ 	.word	0xffffffff


	//   ....[2]....
        /*0104*/ 	.word	0xffffffff


	//----- nvinfo : EIATTR_COOP_GROUP_INSTR_OFFSETS
	.align		4
.L_33:
        /*0108*/ 	.byte	0x04, 0x28
        /*010a*/ 	.short	(.L_35 - .L_34)


	//   ....[0]....
.L_34:
        /*010c*/ 	.word	0x00000150


	//   ....[1]....
        /*0110*/ 	.word	0x00000720


	//   ....[2]....
        /*0114*/ 	.word	0x00000cd0


	//----- nvinfo : EIATTR_MBARRIER_INSTR_OFFSETS
	.align		4
.L_35:
        /*0118*/ 	.byte	0x04, 0x39
        /*011a*/ 	.short	(.L_37 - .L_36)


	//   ....[0]....
.L_36:
        /*011c*/ 	.word	0x000017f0
        /*0120*/ 	.word	0x000000ff
        /*0124*/ 	.word	0x00014000
        /*0128*/ 	.short	0x0100
        /*012a*/ 	.byte	0x14
	.zero		1


	//   ....[1]....
        /*012c*/ 	.word	0x00001810
        /*0130*/ 	.word	0x000000ff
        /*0134*/ 	.word	0x00014008
        /*0138*/ 	.short	0x0100
        /*013a*/ 	.byte	0x14
	.zero		1


	//   ....[2]....
        /*013c*/ 	.word	0x00001830
        /*0140*/ 	.word	0x000000ff
        /*0144*/ 	.word	0x00014010
        /*0148*/ 	.short	0x0100
        /*014a*/ 	.byte	0x14
	.zero		1


	//   ....[3]....
        /*014c*/ 	.word	0x00001850
        /*0150*/ 	.word	0x000000ff
        /*0154*/ 	.word	0x00014018
        /*0158*/ 	.short	0x0100
        /*015a*/ 	.byte	0x14
	.zero		1


	//   ....[4]....
        /*015c*/ 	.word	0x00001ee0
        /*0160*/ 	.word	0x000000ff
        /*0164*/ 	.word	0x00014000
        /*0168*/ 	.short	0x010a
        /*016a*/ 	.byte	0x15
	.zero		1


	//   ....[5]....
        /*016c*/ 	.word	0x00002270
        /*0170*/ 	.word	0x000000ff
        /*0174*/ 	.word	0x00014000
        /*0178*/ 	.short	0x0108
        /*017a*/ 	.byte	0x14
	.zero		1


	//   ....[6]....
        /*017c*/ 	.word	0x000023b0
        /*0180*/ 	.word	0x000000ff
        /*0184*/ 	.word	0x00014008
        /*0188*/ 	.short	0x0108
        /*018a*/ 	.byte	0x14
	.zero		1


	//   ....[7]....
        /*018c*/ 	.word	0x000024a0
        /*0190*/ 	.word	0x000000ff
        /*0194*/ 	.word	0x00014010
        /*0198*/ 	.short	0x0108
        /*019a*/ 	.byte	0x14
	.zero		1


	//   ....[8]....
        /*019c*/ 	.word	0x00002590
        /*01a0*/ 	.word	0x000000ff
        /*01a4*/ 	.word	0x00014018
        /*01a8*/ 	.short	0x0108
        /*01aa*/ 	.byte	0x14
	.zero		1


	//   ....[9]....
        /*01ac*/ 	.word	0x000028c0
        /*01b0*/ 	.word	0x000000ff
        /*01b4*/ 	.word	0x00014000
        /*01b8*/ 	.short	0x010a
        /*01ba*/ 	.byte	0x15
	.zero		1


	//----- nvinfo : EIATTR_NUM_MBARRIERS
	.align		4
.L_37:
        /*01bc*/ 	.byte	0x03, 0x38
        /*01be*/ 	.short	0x0004


	//----- nvinfo : EIATTR_EXIT_INSTR_OFFSETS
	.align		4
        /*01c0*/ 	.byte	0x04, 0x1c
        /*01c2*/ 	.short	(.L_39 - .L_38)


	//   ....[0]....
.L_38:
        /*01c4*/ 	.word	0x000028b0


	//----- nvinfo : EIATTR_REQNTID
	.align		4
.L_39:
        /*01c8*/ 	.byte	0x04, 0x10
        /*01ca*/ 	.short	(.L_41 - .L_40)
.L_40:
        /*01cc*/ 	.word	0x00000080
        /*01d0*/ 	.word	0x00000001
        /*01d4*/ 	.word	0x00000001


	//----- nvinfo : EIATTR_CRS_STACK_SIZE
	.align		4
.L_41:
        /*01d8*/ 	.byte	0x04, 0x1e
        /*01da*/ 	.short	(.L_43 - .L_42)
.L_42:
        /*01dc*/ 	.word	0x00000000


	//----- nvinfo : EIATTR_CBANK_PARAM_SIZE
	.align		4
.L_43:
        /*01e0*/ 	.byte	0x03, 0x19
        /*01e2*/ 	.short	0x0050


	//----- nvinfo : EIATTR_PARAM_CBANK
	.align		4
        /*01e4*/ 	.byte	0x04, 0x0a
        /*01e6*/ 	.short	(.L_45 - .L_44)
	.align		4
.L_44:
        /*01e8*/ 	.word	index@(.nv.constant0.gluon_wgmma)
        /*01ec*/ 	.short	0x0210
        /*01ee*/ 	.short	0x0050


	//----- nvinfo : EIATTR_SW_WAR
	.align		4
.L_45:
        /*01f0*/ 	.byte	0x04, 0x36
        /*01f2*/ 	.short	(.L_47 - .L_46)
.L_46:
        /*01f4*/ 	.word	0x00000008
.L_47:


//--------------------- .nv.callgraph             --------------------------
	.section	.nv.callgraph,"",@"SHT_CUDA_CALLGRAPH"
	.align	4
	.sectionentsize	8
	.align		4
        /*0000*/ 	.word	0x00000000
	.align		4
        /*0004*/ 	.word	0xffffffff
	.align		4
        /*0008*/ 	.word	0x00000000
	.align		4
        /*000c*/ 	.word	0xfffffffe
	.align		4
        /*0010*/ 	.word	0x00000000
	.align		4
        /*0014*/ 	.word	0xfffffffd
	.align		4
        /*0018*/ 	.word	0x00000000
	.align		4
        /*001c*/ 	.word	0xfffffffc


//--------------------- .text.gluon_wgmma         --------------------------
	.section	.text.gluon_wgmma,"ax",@progbits
	.align	128
        .global         gluon_wgmma
        .type           gluon_wgmma,@function
        .size           gluon_wgmma,(.L_x_52 - gluon_wgmma)
        .other          gluon_wgmma,@"STO_CUDA_ENTRY STV_DEFAULT"
gluon_wgmma:
.text.gluon_wgmma:
[----:B------:R-:W-:Y:S01]  /*0000*/  LDC R1, c[0x0][0x28] ;  /* 0x00000a00ff017b82 */ /* 0x000fe20000000800 */
[----:B------:R-:W1:Y:S07]  /*0010*/  S2R R0, SR_TID.X ;  /* 0x0000000000007919 */ /* 0x000e6e0000002100 */
[----:B------:R-:W2:Y:S01]  /*0020*/  S2UR UR4, SR_CgaCtaId ;  /* 0x00000000000479c3 */ /* 0x000ea20000008800 */
[----:B------:R-:W-:Y:S01]  /*0030*/  UMOV UR20, 0x400 ;  /* 0x0000040000147882 */ /* 0x000fe20000000000 */
[----:B------:R-:W-:Y:S01]  /*0040*/  ULDC UR6, c[0x0][0xc] ;  /* 0x0000030000067ab9 */ /* 0x000fe20000000800 */
[----:B------:R-:W-:Y:S01]  /*0050*/  ULDC.64 UR32, c[0x0][0x250] ;  /* 0x0000940000207ab9 */ /* 0x000fe20000000a00 */
[----:B------:R-:W-:Y:S04]  /*0060*/  BSSY B0, `(.L_x_0) ;  /* 0x000001f000007945 */ /* 0x000fe80003800000 */
[----:B------:R-:W3:Y:S08]  /*0070*/  LDC R6, c[0x0][0x228] ;  /* 0x00008a00ff067b82 */ /* 0x000ef00000000800 */
[----:B------:R-:W4:Y:S08]  /*0080*/  LDC R14, c[0x0][0x230] ;  /* 0x00008c00ff0e7b82 */ /* 0x000f300000000800 */
[----:B------:R-:W-:Y:S01]  /*0090*/  S2UR UR23, SR_CTAID.Y ;  /* 0x00000000001779c3 */ /* 0x000fe20000002600 */
[----:B--2---:R-:W-:-:S03]  /*00a0*/  ULEA UR20, UR4, UR20, 0x18 ;  /* 0x0000001404147291 */ /* 0x004fc6000f8ec03f */
[----:B------:R-:W-:Y:S01]  /*00b0*/  ULDC UR4, c[0x0][0x10] ;  /* 0x0000040000047ab9 */ /* 0x000fe20000000800 */
[----:B-1----:R-:W-:-:S03]  /*00c0*/  LOP3.LUT R2, R0, 0x7f, RZ, 0xc0, !PT ;  /* 0x0000007f00027812 */ /* 0x002fc600078ec0ff */
[----:B------:R-:W1:Y:S01]  /*00d0*/  S2UR UR5, SR_CTAID.Z ;  /* 0x00000000000579c3 */ /* 0x000e620000002700 */
[----:B---3--:R-:W-:Y:S01]  /*00e0*/  VIADD R6, R6, 0xffffffff ;  /* 0xffffffff06067836 */ /* 0x008fe20000000000 */
[C---:B------:R-:W-:Y:S02]  /*00f0*/  ISETP.GE.U32.AND P0, PT, R2.reuse, 0x20, PT ;  /* 0x000000200200780c */ /* 0x040fe40003f06070 */
[C---:B------:R-:W-:Y:S02]  /*0100*/  ISETP.NE.U32.AND P2, PT, R2.reuse, RZ, PT ;  /* 0x000000ff0200720c */ /* 0x040fe40003f45070 */
[----:B------:R-:W-:Y:S02]  /*0110*/  LEA R12, R2, UR20, 0x2 ;  /* 0x00000014020c7c11 */ /* 0x000fe4000f8e10ff */
[----:B------:R-:W2:Y:S01]  /*0120*/  S2UR UR34, SR_CTAID.X ;  /* 0x00000000002279c3 */ /* 0x000ea20000002500 */
[----:B----4-:R-:W-:-:S06]  /*0130*/  VIADD R13, R14, 0xffffffff ;  /* 0xffffffff0e0d7836 */ /* 0x010fcc0000000000 */
[----:B------:R3:W-:Y:S01]  /*0140*/  @!P0 STS [R12], RZ ;  /* 0x000000ff0c008388 */ /* 0x0007e20000000800 */
[----:B------:R-:W-:-:S03]  /*0150*/  NOP ;  /* 0x0000000000007918 */ /* 0x000fc60000000000 */
[----:B------:R3:W-:Y:S01]  /*0160*/  @!P2 STS [UR20+0x24], R6 ;  /* 0x00002406ff00a988 */ /* 0x0007e20008000814 */
[----:B-1----:R-:W-:-:S03]  /*0170*/  UIMAD UR4, UR5, UR4, UR23 ;  /* 0x00000004050472a4 */ /* 0x002fc6000f8e0217 */
[----:B------:R3:W-:Y:S01]  /*0180*/  @!P2 STS [UR20+0x20], R13 ;  /* 0x0000200dff00a988 */ /* 0x0007e20008000814 */
[----:B--2---:R-:W-:-:S04]  /*0190*/  UIMAD UR4, UR4, UR6, UR34 ;  /* 0x00000006040472a4 */ /* 0x004fc8000f8e0222 */
[----:B------:R-:W-:-:S03]  /*01a0*/  UIMAD UR5, UR4, 0x180, URZ ;  /* 0x00000180040578a4 */ /* 0x000fc6000f8e023f */
[----:B------:R-:W-:Y:S01]  /*01b0*/  UMOV UR4, URZ ;  /* 0x0000003f00047c82 */ /* 0x000fe20008000000 */
[----:B------:R-:W-:-:S04]  /*01c0*/  UIADD3 UR28, UP0, UR5, UR32, URZ ;  /* 0x00000020051c7290 */ /* 0x000fc8000ff1e03f */
[----:B------:R-:W-:Y:S01]  /*01d0*/  ULEA.HI.X.SX32 UR29, UR5, UR33, 0x1, UP0 ;  /* 0x00000021051d7291 */ /* 0x000fe200080f0e3f */
[----:B---3--:R-:W-:Y:S11]  /*01e0*/  @P2 BRA `(.L_x_1) ;  /* 0x0000000000182947 */ /* 0x008ff60003800000 */
[----:B------:R-:W1:Y:S01]  /*01f0*/  LDS R3, [UR20+0x8] ;  /* 0x00000814ff037984 */ /* 0x000e620008000800 */
[----:B------:R-:W2:Y:S01]  /*0200*/  LDC.64 R8, c[0x0][0x210] ;  /* 0x00008400ff087b82 */ /* 0x000ea20000000a00 */
[----:B------:R-:W-:Y:S02]  /*0210*/  IMAD.MOV.U32 R4, RZ, RZ, 0x70 ;  /* 0x00000070ff047424 */ /* 0x000fe400078e00ff */
[----:B--2---:R2:W-:Y:S03]  /*0220*/  STS.64 [UR20], R8 ;  /* 0x00000008ff007988 */ /* 0x0045e60008000a14 */
[----:B-1----:R-:W-:-:S05]  /*0230*/  LOP3.LUT R3, R3, 0x10, R4, 0xd8, !PT ;  /* 0x0000001003037812 */ /* 0x002fca00078ed804 */
[----:B------:R2:W-:Y:S02]  /*0240*/  STS [UR20+0x8], R3 ;  /* 0x00000803ff007988 */ /* 0x0005e40008000814 */
.L_x_1:
[----:B------:R-:W-:Y:S05]  /*0250*/  BSYNC B0 ;  /* 0x0000000000007941 */ /* 0x000fea0003800000 */
.L_x_0:
[----:B------:R-:W-:Y:S04]  /*0260*/  BSSY B0, `(.L_x_2) ;  /* 0x000000a000007945 */ /* 0x000fe80003800000 */
[----:B------:R-:W-:Y:S05]  /*0270*/  @P2 BRA `(.L_x_3) ;  /* 0x0000000000202947 */ /* 0x000fea0003800000 */
[----:B--2---:R-:W1:Y:S01]  /*0280*/  LDS R3, [UR20+0x34] ;  /* 0x00003414ff037984 */ /* 0x004e620008000800 */
[----:B------:R-:W-:Y:S02]  /*0290*/  IMAD.MOV.U32 R4, RZ, RZ, 0x1f000000 ;  /* 0x1f000000ff047424 */ /* 0x000fe400078e00ff */
[----:B------:R-:W-:Y:S01]  /*02a0*/  @!P2 IMAD.MOV.U32 R5, RZ, RZ, 0xff ;  /* 0x000000ffff05a424 */ /* 0x000fe200078e00ff */
[----:B------:R-:W2:Y:S02]  /*02b0*/  @!P2 LDS R8, [UR20+0x38] ;  /* 0x00003814ff08a984 */ /* 0x000ea40008000800 */
[----:B-1----:R-:W-:Y:S02]  /*02c0*/  LOP3.LUT R3, R3, 0xff000000, R4, 0xb8, !PT ;  /* 0xff00000003037812 */ /* 0x002fe400078eb804 */
[----:B--2---:R-:W-:-:S03]  /*02d0*/  @!P2 LOP3.LUT R4, R8, 0xff, R5, 0xb8, !PT ;  /* 0x000000ff0804a812 */ /* 0x004fc600078eb805 */
[----:B------:R1:W-:Y:S04]  /*02e0*/  STS [UR20+0x34], R3 ;  /* 0x00003403ff007988 */ /* 0x0003e80008000814 */
[----:B------:R1:W-:Y:S02]  /*02f0*/  @!P2 STS [UR20+0x38], R4 ;  /* 0x00003804ff00a988 */ /* 0x0003e40008000814 */
.L_x_3:
[----:B------:R-:W-:Y:S05]  /*0300*/  BSYNC B0 ;  /* 0x0000000000007941 */ /* 0x000fea0003800000 */
.L_x_2:
[----:B------:R-:W-:Y:S04]  /*0310*/  BSSY B0, `(.L_x_4) ;  /* 0x000000e000007945 */ /* 0x000fe80003800000 */
[----:B------:R-:W-:Y:S05]  /*0320*/  @P2 BRA `(.L_x_5) ;  /* 0x0000000000302947 */ /* 0x000fea0003800000 */
[----:B-1----:R-:W1:Y:S01]  /*0330*/  LDS R4, [UR20+0x34] ;  /* 0x00003414ff047984 */ /* 0x002e620008000800 */
[----:B------:R-:W3:Y:S03]  /*0340*/  LDC.64 R10, c[0x0][0x238] ;  /* 0x00008e00ff0a7b82 */ /* 0x000ee60000000a00 */
[----:B--2---:R-:W2:Y:S01]  /*0350*/  LDS R3, [UR20+0x1c] ;  /* 0x00001c14ff037984 */ /* 0x004ea20008000800 */
[C---:B---3--:R-:W-:Y:S01]  /*0360*/  SHF.L.U64.HI R8, R10.reuse, 0x1, R11 ;  /* 0x000000010a087819 */ /* 0x048fe2000001020b */
[----:B------:R-:W-:-:S03]  /*0370*/  IMAD.SHL.U32 R5, R10, 0x2, RZ ;  /* 0x000000020a057824 */ /* 0x000fc600078e00ff */
[--C-:B------:R-:W-:Y:S02]  /*0380*/  SHF.R.U32.HI R10, RZ, 0x4, R8.reuse ;  /* 0x00000004ff0a7819 */ /* 0x100fe40000011608 */
[----:B------:R-:W-:-:S05]  /*0390*/  SHF.R.U64 R5, R5, 0x4, R8 ;  /* 0x0000000405057819 */ /* 0x000fca0000001208 */
[----:B------:R3:W-:Y:S01]  /*03a0*/  STS [UR20+0xc], R5 ;  /* 0x00000c05ff007988 */ /* 0x0007e20008000814 */
[----:B-1----:R-:W-:Y:S02]  /*03b0*/  LOP3.LUT R4, R4, 0x7, RZ, 0xb8, !PT ;  /* 0x0000000704047812 */ /* 0x002fe400078eb8ff */
[----:B--2---:R-:W-:-:S03]  /*03c0*/  LOP3.LUT R3, R3, 0xf, R10, 0xb8, !PT ;  /* 0x0000000f03037812 */ /* 0x004fc600078eb80a */
[----:B------:R3:W-:Y:S04]  /*03d0*/  STS [UR20+0x34], R4 ;  /* 0x00003404ff007988 */ /* 0x0007e80008000814 */
[----:B------:R3:W-:Y:S02]  /*03e0*/  STS [UR20+0x1c], R3 ;  /* 0x00001c03ff007988 */ /* 0x0007e40008000814 */
.L_x_5:
[----:B------:R-:W-:Y:S05]  /*03f0*/  BSYNC B0 ;  /* 0x0000000000007941 */ /* 0x000fea0003800000 */
.L_x_4:
[----:B------:R-:W-:Y:S04]  /*0400*/  BSSY B1, `(.L_x_6) ;  /* 0x000001a000017945 */ /* 0x000fe80003800000 */
[----:B------:R-:W-:Y:S04]  /*0410*/  BSSY B0, `(.L_x_7) ;  /* 0x0000015000007945 */ /* 0x000fe80003800000 */
[----:B------:R-:W-:Y:S05]  /*0420*/  @P2 BRA `(.L_x_8) ;  /* 0x0000000000202947 */ /* 0x000fea0003800000 */
[----:B-123--:R-:W1:Y:S02]  /*0430*/  LDS R3, [UR20+0x34] ;  /* 0x00003414ff037984 */ /* 0x00ee640008000800 */
[----:B-1----:R-:W-:-:S05]  /*0440*/  LOP3.LUT R3, R3, 0x38, RZ, 0xb8, !PT ;  /* 0x0000003803037812 */ /* 0x002fca00078eb8ff */
[----:B------:R1:W-:Y:S01]  /*0450*/  STS [UR20+0x34], R3 ;  /* 0x00003403ff007988 */ /* 0x0003e20008000814 */
[----:B------:R-:W-:Y:S05]  /*0460*/  @P2 BRA `(.L_x_9) ;  /* 0x0000000000202947 */ /* 0x000fea0003800000 */
[----:B-1----:R-:W1:Y:S01]  /*0470*/  LDS R3, [UR20+0x8] ;  /* 0x00000814ff037984 */ /* 0x002e620008000800 */
[----:B------:R-:W-:-:S05]  /*0480*/  IMAD.MOV.U32 R4, RZ, RZ, 0x780 ;  /* 0x00000780ff047424 */ /* 0x000fca00078e00ff */
[----:B-1----:R-:W-:-:S05]  /*0490*/  LOP3.LUT R3, R3, 0x500, R4, 0xd8, !PT ;  /* 0x0000050003037812 */ /* 0x002fca00078ed804 */
[----:B------:R4:W-:Y:S02]  /*04a0*/  STS [UR20+0x8], R3 ;  /* 0x00000803ff007988 */ /* 0x0009e40008000814 */
.L_x_8:
[----:B------:R-:W-:Y:S05]  /*04b0*/  @P2 BRA `(.L_x_10) ;  /* 0x0000000000282947 */ /* 0x000fea0003800000 */
[----:B-1234-:R-:W1:Y:S02]  /*04c0*/  LDS R3, [UR20+0x8] ;  /* 0x00000814ff037984 */ /* 0x01ee640008000800 */
[----:B-1----:R-:W-:-:S05]  /*04d0*/  LOP3.LUT R3, R3, 0x1800, RZ, 0xb8, !PT ;  /* 0x0000180003037812 */ /* 0x002fca00078eb8ff */
[----:B------:R2:W-:Y:S02]  /*04e0*/  STS [UR20+0x8], R3 ;  /* 0x00000803ff007988 */ /* 0x0005e40008000814 */
.L_x_9:
[----:B------:R-:W-:Y:S05]  /*04f0*/  @P2 BREAK B0 ;  /* 0x0000000000002942 */ /* 0x000fea0003800000 */
[----:B------:R-:W-:Y:S05]  /*0500*/  @P2 BRA `(.L_x_11) ;  /* 0x0000000000242947 */ /* 0x000fea0003800000 */
[----:B------:R-:W3:Y:S01]  /*0510*/  LDS R4, [UR20+0x8] ;  /* 0x00000814ff047984 */ /* 0x000ee20008000800 */
[----:B-12---:R-:W-:-:S05]  /*0520*/  IMAD.MOV.U32 R3, RZ, RZ, 0x6000 ;  /* 0x00006000ff037424 */ /* 0x006fca00078e00ff */
[----:B---3--:R-:W-:-:S04]  /*0530*/  LOP3.LUT R3, R4, 0x4000, R3, 0xd8, !PT ;  /* 0x0000400004037812 */ /* 0x008fc800078ed803 */
[----:B------:R-:W-:-:S05]  /*0540*/  LOP3.LUT R3, R3, 0x400000, RZ, 0xb8, !PT ;  /* 0x0040000003037812 */ /* 0x000fca00078eb8ff */
[----:B------:R5:W-:Y:S02]  /*0550*/  STS [UR20+0x8], R3 ;  /* 0x00000803ff007988 */ /* 0x000be40008000814 */
.L_x_10:
[----:B------:R-:W-:Y:S05]  /*0560*/  BSYNC B0 ;  /* 0x0000000000007941 */ /* 0x000fea0003800000 */
.L_x_7:
[----:B-12345:R-:W1:Y:S02]  /*0570*/  @!P2 LDS R3, [UR20+0x8] ;  /* 0x00000814ff03a984 */ /* 0x03ee640008000800 */
[----:B-1----:R-:W-:-:S05]  /*0580*/  @!P2 LOP3.LUT R3, R3, 0x8000, RZ, 0xb8, !PT ;  /* 0x000080000303a812 */ /* 0x002fca00078eb8ff */
[----:B------:R3:W-:Y:S02]  /*0590*/  @!P2 STS [UR20+0x8], R3 ;  /* 0x00000803ff00a988 */ /* 0x0007e40008000814 */
.L_x_11:
[----:B------:R-:W-:Y:S05]  /*05a0*/  BSYNC B1 ;  /* 0x0000000000017941 */ /* 0x000fea0003800000 */
.L_x_6:
[----:B------:R-:W-:Y:S05]  /*05b0*/  WARPSYNC.ALL ;  /* 0x0000000000007948 */ /* 0x000fea0003800000 */
[----:B------:R-:W4:Y:S02]  /*05c0*/  LDC R7, c[0x0][0x22c] ;  /* 0x00008b00ff077b82 */ /* 0x000f240000000800 */
[----:B----4-:R-:W-:Y:S01]  /*05d0*/  VIADD R7, R7, 0xffffffff ;  /* 0xffffffff07077836 */ /* 0x010fe20000000000 */
[----:B------:R-:W-:Y:S06]  /*05e0*/  @P0 BRA `(.L_x_12) ;  /* 0x0000000000280947 */ /* 0x000fec0003800000 */
[----:B-123--:R-:W1:Y:S01]  /*05f0*/  S2R R3, SR_LANEID ;  /* 0x0000000000037919 */ /* 0x00ee620000000000 */
[----:B------:R-:W-:Y:S05]  /*0600*/  WARPSYNC.ALL ;  /* 0x0000000000007948 */ /* 0x000fea0003800000 */
[----:B-1----:R-:W-:-:S05]  /*0610*/  IMAD.SHL.U32 R3, R3, 0x4, RZ ;  /* 0x0000000403037824 */ /* 0x002fca00078e00ff */
[----:B------:R-:W1:Y:S01]  /*0620*/  LDS R9, [R3+UR20] ;  /* 0x0000001403097984 */ /* 0x000e620008000800 */
[----:B------:R-:W-:-:S05]  /*0630*/  IADD3 R4, P1, R3, UR28, RZ ;  /* 0x0000001c03047c10 */ /* 0x000fca000ff3e0ff */
[----:B------:R-:W-:-:S05]  /*0640*/  IMAD.X R5, RZ, RZ, UR29, P1 ;  /* 0x0000001dff057e24 */ /* 0x000fca00088e06ff */
[----:B-1----:R4:W5:Y:S01]  /*0650*/  ATOMG.E.EXCH.STRONG.GPU PT, RZ, [R4], R9 ;  /* 0x0000000904ff73a8 */ /* 0x00296200041ee100 */
[----:B------:R-:W-:-:S04]  /*0660*/  DEPBAR {5,4,3,2,1,0} ;  /* 0x0000003f0000791a */ /* 0x000fc80000000000 */
[----:B------:R4:W-:Y:S01]  /*0670*/  UTMACCTL.IV [UR28] ;  /* 0x000000001c0079b9 */ /* 0x0009e20008000000 */
[----:B------:R-:W-:Y:S01]  /*0680*/  NOP ;  /* 0x0000000000007918 */ /* 0x000fe20000000000 */
.L_x_12:
[----:B------:R-:W-:Y:S05]  /*0690*/  @P0 BRA `(.L_x_13) ;  /* 0x00000000000c0947 */ /* 0x000fea0003800000 */
[----:B------:R0:W-:Y:S01]  /*06a0*/  UTMACMDFLUSH ;  /* 0x00000000000079b7 */ /* 0x0001e20000000000 */
[----:B------:R-:W-:Y:S05]  /*06b0*/  @P0 BRA `(.L_x_13) ;  /* 0x0000000000040947 */ /* 0x000fea0003800000 */
[----:B------:R-:W-:-:S04]  /*06c0*/  DEPBAR.LE SB0, 0x0 ;  /* 0x000080000000791a */ /* 0x000fc80000000000 */
.L_x_13:
[----:B------:R-:W-:Y:S05]  /*06d0*/  WARPSYNC.ALL ;  /* 0x0000000000007948 */ /* 0x000fea0003800000 */
[----:B-----5:R-:W-:Y:S06]  /*06e0*/  BAR.SYNC.DEFER_BLOCKING 0x0 ;  /* 0x0000000000007b1d */ /* 0x020fec0000010000 */
[----:B------:R-:W-:Y:S02]  /*06f0*/  BSSY B1, `(.L_x_14) ;  /* 0x000000b000017945 */ /* 0x000fe40003800000 */
[----:B------:R-:W-:Y:S06]  /*0700*/  BAR.SYNC.DEFER_BLOCKING 0x0 ;  /* 0x0000000000007b1d */ /* 0x000fec0000010000 */
[----:B------:R5:W-:Y:S01]  /*0710*/  @!P0 STS [R12], RZ ;  /* 0x000000ff0c008388 */ /* 0x000be20000000800 */
[----:B------:R-:W-:Y:S01]  /*0720*/  NOP ;  /* 0x0000000000007918 */ /* 0x000fe20000000000 */
[----:B------:R-:W-:Y:S05]  /*0730*/  @P2 BRA `(.L_x_15) ;  /* 0x0000000000182947 */ /* 0x000fea0003800000 */
[----:B-123--:R-:W1:Y:S01]  /*0740*/  LDS R3, [UR20+0x8] ;  /* 0x00000814ff037984 */ /* 0x00ee620008000800 */
[----:B----4-:R-:W2:Y:S01]  /*0750*/  LDC.64 R8, c[0x0][0x218] ;  /* 0x00008600ff087b82 */ /* 0x010ea20000000a00 */
[----:B------:R-:W-:Y:S02]  /*0760*/  IMAD.MOV.U32 R4, RZ, RZ, 0x70 ;  /* 0x00000070ff047424 */ /* 0x000fe400078e00ff */
[----:B--2---:R2:W-:Y:S03]  /*0770*/  STS.64 [UR20], R8 ;  /* 0x00000008ff007988 */ /* 0x0045e60008000a14 */
[----:B-1----:R-:W-:-:S05]  /*0780*/  LOP3.LUT R3, R3, 0x10, R4, 0xd8, !PT ;  /* 0x0000001003037812 */ /* 0x002fca00078ed804 */
[----:B------:R2:W-:Y:S02]  /*0790*/  STS [UR20+0x8], R3 ;  /* 0x00000803ff007988 */ /* 0x0005e40008000814 */
.L_x_15:
[----:B----4-:R-:W-:Y:S05]  /*07a0*/  BSYNC B1 ;  /* 0x0000000000017941 */ /* 0x010fea0003800000 */
.L_x_14:
[----:B------:R-:W-:Y:S04]  /*07b0*/  BSSY B1, `(.L_x_16) ;  /* 0x000000a000017945 */ /* 0x000fe80003800000 */
[----:B------:R-:W-:Y:S05]  /*07c0*/  @P2 BRA `(.L_x_17) ;  /* 0x0000000000202947 */ /* 0x000fea0003800000 */
[----:B-123--:R-:W1:Y:S01]  /*07d0*/  LDS R3, [UR20+0x34] ;  /* 0x00003414ff037984 */ /* 0x00ee620008000800 */
[----:B------:R-:W-:Y:S02]  /*07e0*/  IMAD.MOV.U32 R4, RZ, RZ, 0x3f000000 ;  /* 0x3f000000ff047424 */ /* 0x000fe400078e00ff */
[----:B------:R-:W-:Y:S01]  /*07f0*/  @!P2 IMAD.MOV.U32 R5, RZ, RZ, 0x1f ;  /* 0x0000001fff05a424 */ /* 0x000fe200078e00ff */
[----:B------:R-:W2:Y:S02]  /*0800*/  @!P2 LDS R8, [UR20+0x38] ;  /* 0x00003814ff08a984 */ /* 0x000ea40008000800 */
[----:B-1----:R-:W-:Y:S02]  /*0810*/  LOP3.LUT R3, R3, 0xff000000, R4, 0xb8, !PT ;  /* 0xff00000003037812 */ /* 0x002fe400078eb804 */
[----:B--2---:R-:W-:-:S03]  /*0820*/  @!P2 LOP3.LUT R4, R8, 0xff, R5, 0xb8, !PT ;  /* 0x000000ff0804a812 */ /* 0x004fc600078eb805 */
[----:B------:R4:W-:Y:S04]  /*0830*/  STS [UR20+0x34], R3 ;  /* 0x00003403ff007988 */ /* 0x0009e80008000814 */
[----:B------:R4:W-:Y:S02]  /*0840*/  @!P2 STS [UR20+0x38], R4 ;  /* 0x00003804ff00a988 */ /* 0x0009e40008000814 */
.L_x_17:
[----:B------:R-:W-:Y:S05]  /*0850*/  BSYNC B1 ;  /* 0x0000000000017941 */ /* 0x000fea0003800000 */
.L_x_16:
[----:B------:R-:W-:Y:S04]  /*0860*/  BSSY B1, `(.L_x_18) ;  /* 0x0000004000017945 */ /* 0x000fe80003800000 */
[----:B------:R-:W-:Y:S05]  /*0870*/  @P2 BRA `(.L_x_19) ;  /* 0x0000000000082947 */ /* 0x000fea0003800000 */
[----:B------:R1:W-:Y:S04]  /*0880*/  STS [UR20+0x24], R13 ;  /* 0x0000240dff007988 */ /* 0x0003e80008000814 */
[----:B------:R1:W-:Y:S02]  /*0890*/  STS [UR20+0x20], R7 ;  /* 0x00002007ff007988 */ /* 0x0003e40008000814 */
.L_x_19:
[----:B------:R-:W-:Y:S05]  /*08a0*/  BSYNC B1 ;  /* 0x0000000000017941 */ /* 0x000fea0003800000 */
.L_x_18:
[----:B------:R-:W-:Y:S04]  /*08b0*/  BSSY B1, `(.L_x_20) ;  /* 0x000000e000017945 */ /* 0x000fe80003800000 */
[----:B------:R-:W-:Y:S05]  /*08c0*/  @P2 BRA `(.L_x_21) ;  /* 0x0000000000302947 */ /* 0x000fea0003800000 */
[----:B----4-:R-:W4:Y:S01]  /*08d0*/  LDS R4, [UR20+0x34] ;  /* 0x00003414ff047984 */ /* 0x010f220008000800 */
[----:B------:R-:W4:Y:S03]  /*08e0*/  LDC.64 R10, c[0x0][0x240] ;  /* 0x00009000ff0a7b82 */ /* 0x000f260000000a00 */
[----:B-123--:R-:W1:Y:S01]  /*08f0*/  LDS R3, [UR20+0x1c] ;  /* 0x00001c14ff037984 */ /* 0x00ee620008000800 */
[C---:B----4-:R-:W-:Y:S01]  /*0900*/  SHF.L.U64.HI R8, R10.reuse, 0x1, R11 ;  /* 0x000000010a087819 */ /* 0x050fe2000001020b */
[----:B------:R-:W-:-:S03]  /*0910*/  IMAD.SHL.U32 R5, R10, 0x2, RZ ;  /* 0x000000020a057824 */ /* 0x000fc600078e00ff */
[--C-:B------:R-:W-:Y:S02]  /*0920*/  SHF.R.U32.HI R10, RZ, 0x4, R8.reuse ;  /* 0x00000004ff0a7819 */ /* 0x100fe40000011608 */
[----:B------:R-:W-:-:S05]  /*0930*/  SHF.R.U64 R5, R5, 0x4, R8 ;  /* 0x0000000405057819 */ /* 0x000fca0000001208 */
[----:B------:R2:W-:Y:S01]  /*0940*/  STS [UR20+0xc], R5 ;  /* 0x00000c05ff007988 */ /* 0x0005e20008000814 */
[----:B------:R-:W-:Y:S02]  /*0950*/  LOP3.LUT R4, R4, 0x7, RZ, 0xb8, !PT ;  /* 0x0000000704047812 */ /* 0x000fe400078eb8ff */
[----:B-1----:R-:W-:-:S03]  /*0960*/  LOP3.LUT R3, R3, 0xf, R10, 0xb8, !PT ;  /* 0x0000000f03037812 */ /* 0x002fc600078eb80a */
[----:B------:R2:W-:Y:S04]  /*0970*/  STS [UR20+0x34], R4 ;  /* 0x00003404ff007988 */ /* 0x0005e80008000814 */
[----:B------:R2:W-:Y:S02]  /*0980*/  STS [UR20+0x1c], R3 ;  /* 0x00001c03ff007988 */ /* 0x0005e40008000814 */
.L_x_21:
[----:B------:R-:W-:Y:S05]  /*0990*/  BSYNC B1 ;  /* 0x0000000000017941 */ /* 0x000fea0003800000 */
.L_x_20:
[----:B------:R-:W-:Y:S04]  /*09a0*/  BSSY B2, `(.L_x_22) ;  /* 0x000001a000027945 */ /* 0x000fe80003800000 */
[----:B------:R-:W-:Y:S04]  /*09b0*/  BSSY B1, `(.L_x_23) ;  /* 0x0000015000017945 */ /* 0x000fe80003800000 */
[----:B------:R-:W-:Y:S05]  /*09c0*/  @P2 BRA `(.L_x_24) ;  /* 0x0000000000202947 */ /* 0x000fea0003800000 */
[----:B-1234-:R-:W1:Y:S02]  /*09d0*/  LDS R3, [UR20+0x34] ;  /* 0x00003414ff037984 */ /* 0x01ee640008000800 */
[----:B-1----:R-:W-:-:S05]  /*09e0*/  LOP3.LUT R3, R3, 0x38, RZ, 0xb8, !PT ;  /* 0x0000003803037812 */ /* 0x002fca00078eb8ff */
[----:B------:R1:W-:Y:S01]  /*09f0*/  STS [UR20+0x34], R3 ;  /* 0x00003403ff007988 */ /* 0x0003e20008000814 */
[----:B------:R-:W-:Y:S05]  /*0a00*/  @P2 BRA `(.L_x_25) ;  /* 0x0000000000202947 */ /* 0x000fea0003800000 */
[----:B-1----:R-:W1:Y:S01]  /*0a10*/  LDS R3, [UR20+0x8] ;  /* 0x00000814ff037984 */ /* 0x002e620008000800 */
[----:B------:R-:W-:-:S05]  /*0a20*/  IMAD.MOV.U32 R4, RZ, RZ, 0x780 ;  /* 0x00000780ff047424 */ /* 0x000fca00078e00ff */
[----:B-1----:R-:W-:-:S05]  /*0a30*/  LOP3.LUT R3, R3, 0x500, R4, 0xd8, !PT ;  /* 0x0000050003037812 */ /* 0x002fca00078ed804 */
[----:B------:R1:W-:Y:S02]  /*0a40*/  STS [UR20+0x8], R3 ;  /* 0x00000803ff007988 */ /* 0x0003e40008000814 */
.L_x_24:
[----:B------:R-:W-:Y:S05]  /*0a50*/  @P2 BRA `(.L_x_26) ;  /* 0x0000000000282947 */ /* 0x000fea0003800000 */
[----:B-1234-:R-:W1:Y:S02]  /*0a60*/  LDS R3, [UR20+0x8] ;  /* 0x00000814ff037984 */ /* 0x01ee640008000800 */
[----:B-1----:R-:W-:-:S05]  /*0a70*/  LOP3.LUT R3, R3, 0x1800, RZ, 0xb8, !PT ;  /* 0x0000180003037812 */ /* 0x002fca00078eb8ff */
[----:B------:R2:W-:Y:S02]  /*0a80*/  STS [UR20+0x8], R3 ;  /* 0x00000803ff007988 */ /* 0x0005e40008000814 */
.L_x_25:
[----:B------:R-:W-:Y:S05]  /*0a90*/  @P2 BREAK B1 ;  /* 0x0000000000012942 */ /* 0x000fea0003800000 */
[----:B------:R-:W-:Y:S05]  /*0aa0*/  @P2 BRA `(.L_x_27) ;  /* 0x0000000000242947 */ /* 0x000fea0003800000 */
[----:B-12---:R-:W1:Y:S01]  /*0ab0*/  LDS R3, [UR20+0x8] ;  /* 0x00000814ff037984 */ /* 0x006e620008000800 */
[----:B------:R-:W-:-:S05]  /*0ac0*/  IMAD.MOV.U32 R4, RZ, RZ, 0x6000 ;  /* 0x00006000ff047424 */ /* 0x000fca00078e00ff */
[----:B-1----:R-:W-:-:S04]  /*0ad0*/  LOP3.LUT R3, R3, 0x6000, R4, 0xd8, !PT ;  /* 0x0000600003037812 */ /* 0x002fc800078ed804 */
[----:B------:R-:W-:-:S05]  /*0ae0*/  LOP3.LUT R3, R3, 0x400000, RZ, 0xb8, !PT ;  /* 0x0040000003037812 */ /* 0x000fca00078eb8ff */
[----:B------:R1:W-:Y:S02]  /*0af0*/  STS [UR20+0x8], R3 ;  /* 0x00000803ff007988 */ /* 0x0003e40008000814 */
.L_x_26:
[----:B------:R-:W-:Y:S05]  /*0b00*/  BSYNC B1 ;  /* 0x0000000000017941 */ /* 0x000fea0003800000 */
.L_x_23:
[----:B-1234-:R-:W1:Y:S02]  /*0b10*/  @!P2 LDS R3, [UR20+0x8] ;  /* 0x00000814ff03a984 */ /* 0x01ee640008000800 */
[----:B-1----:R-:W-:-:S05]  /*0b20*/  @!P2 LOP3.LUT R3, R3, 0x8000, RZ, 0xb8, !PT ;  /* 0x000080000303a812 */ /* 0x002fca00078eb8ff */
[----:B------:R3:W-:Y:S02]  /*0b30*/  @!P2 STS [UR20+0x8], R3 ;  /* 0x00000803ff00a988 */ /* 0x0007e40008000814 */
.L_x_27:
[----:B------:R-:W-:Y:S05]  /*0b40*/  BSYNC B2 ;  /* 0x0000000000027941 */ /* 0x000fea0003800000 */
.L_x_22:
[----:B------:R-:W-:Y:S05]  /*0b50*/  WARPSYNC.ALL ;  /* 0x0000000000007948 */ /* 0x000fea0003800000 */
[----:B------:R-:W-:-:S04]  /*0b60*/  UIADD3 UR31, UR5, 0x80, URZ ;  /* 0x00000080051f7890 */ /* 0x000fc8000fffe03f */
[----:B------:R-:W-:-:S04]  /*0b70*/  UIADD3 UR30, UP0, UR31, UR32, URZ ;  /* 0x000000201f1e7290 */ /* 0x000fc8000ff1e03f */
[----:B------:R-:W-:Y:S01]  /*0b80*/  ULEA.HI.X.SX32 UR31, UR31, UR33, 0x1, UP0 ;  /* 0x000000211f1f7291 */ /* 0x000fe200080f0e3f */
[----:B------:R-:W-:Y:S11]  /*0b90*/  @P0 BRA `(.L_x_28) ;  /* 0x0000000000280947 */ /* 0x000ff60003800000 */
[----:B-123--:R-:W1:Y:S01]  /*0ba0*/  S2R R3, SR_LANEID ;  /* 0x0000000000037919 */ /* 0x00ee620000000000 */
[----:B------:R-:W-:Y:S05]  /*0bb0*/  WARPSYNC.ALL ;  /* 0x0000000000007948 */ /* 0x000fea0003800000 */
[----:B-1----:R-:W-:-:S05]  /*0bc0*/  IMAD.SHL.U32 R8, R3, 0x4, RZ ;  /* 0x0000000403087824 */ /* 0x002fca00078e00ff */
[----:B------:R-:W1:Y:S01]  /*0bd0*/  LDS R3, [R8+UR20] ;  /* 0x0000001408037984 */ /* 0x000e620008000800 */
[----:B------:R-:W-:-:S05]  /*0be0*/  IADD3 R4, P1, R8, UR30, RZ ;  /* 0x0000001e08047c10 */ /* 0x000fca000ff3e0ff */
[----:B------:R-:W-:-:S05]  /*0bf0*/  IMAD.X R5, RZ, RZ, UR31, P1 ;  /* 0x0000001fff057e24 */ /* 0x000fca00088e06ff */
[----:B-1----:R4:W2:Y:S01]  /*0c00*/  ATOMG.E.EXCH.STRONG.GPU PT, RZ, [R4], R3 ;  /* 0x0000000304ff73a8 */ /* 0x0028a200041ee100 */
[----:B------:R-:W-:-:S04]  /*0c10*/  DEPBAR {5,4,3,2,1,0} ;  /* 0x0000003f0000791a */ /* 0x000fc80000000000 */
[----:B------:R4:W-:Y:S01]  /*0c20*/  UTMACCTL.IV [UR30] ;  /* 0x000000001e0079b9 */ /* 0x0009e20008000000 */
[----:B------:R-:W-:Y:S01]  /*0c30*/  NOP ;  /* 0x0000000000007918 */ /* 0x000fe20000000000 */
.L_x_28:
[----:B------:R-:W-:Y:S05]  /*0c40*/  @P0 BRA `(.L_x_29) ;  /* 0x00000000000c0947 */ /* 0x000fea0003800000 */
[----:B------:R0:W-:Y:S01]  /*0c50*/  UTMACMDFLUSH ;  /* 0x00000000000079b7 */ /* 0x0001e20000000000 */
[----:B------:R-:W-:Y:S05]  /*0c60*/  @P0 BRA `(.L_x_29) ;  /* 0x0000000000040947 */ /* 0x000fea0003800000 */
[----:B------:R-:W-:-:S04]  /*0c70*/  DEPBAR.LE SB0, 0x0 ;  /* 0x000080000000791a */ /* 0x000fc80000000000 */
.L_x_29:
[----:B------:R-:W-:Y:S05]  /*0c80*/  WARPSYNC.ALL ;  /* 0x0000000000007948 */ /* 0x000fea0003800000 */
[----:B--2---:R-:W-:Y:S06]  /*0c90*/  BAR.SYNC.DEFER_BLOCKING 0x0 ;  /* 0x0000000000007b1d */ /* 0x004fec0000010000 */
[----:B------:R-:W-:Y:S02]  /*0ca0*/  BSSY B2, `(.L_x_30) ;  /* 0x000000b000027945 */ /* 0x000fe40003800000 */
[----:B------:R-:W-:Y:S06]  /*0cb0*/  BAR.SYNC.DEFER_BLOCKING 0x0 ;  /* 0x0000000000007b1d */ /* 0x000fec0000010000 */
[----:B------:R2:W-:Y:S01]  /*0cc0*/  @!P0 STS [R12], RZ ;  /* 0x000000ff0c008388 */ /* 0x0005e20000000800 */
[----:B------:R-:W-:Y:S01]  /*0cd0*/  NOP ;  /* 0x0000000000007918 */ /* 0x000fe20000000000 */
[----:B------:R-:W-:Y:S05]  /*0ce0*/  @P2 BRA `(.L_x_31) ;  /* 0x0000000000182947 */ /* 0x000fea0003800000 */
[----:B-1-34-:R-:W1:Y:S01]  /*0cf0*/  LDS R3, [UR20+0x8] ;  /* 0x00000814ff037984 */ /* 0x01ae620008000800 */
[----:B------:R-:W3:Y:S01]  /*0d00*/  LDC.64 R8, c[0x0][0x220] ;  /* 0x00008800ff087b82 */ /* 0x000ee20000000a00 */
[----:B------:R-:W-:Y:S02]  /*0d10*/  IMAD.MOV.U32 R4, RZ, RZ, 0x70 ;  /* 0x00000070ff047424 */ /* 0x000fe400078e00ff */
[----:B---3--:R3:W-:Y:S03]  /*0d20*/  STS.64 [UR20], R8 ;  /* 0x00000008ff007988 */ /* 0x0087e60008000a14 */
[----:B-1----:R-:W-:-:S05]  /*0d30*/  LOP3.LUT R3, R3, 0x10, R4, 0xd8, !PT ;  /* 0x0000001003037812 */ /* 0x002fca00078ed804 */
[----:B------:R3:W-:Y:S02]  /*0d40*/  STS [UR20+0x8], R3 ;  /* 0x00000803ff007988 */ /* 0x0007e40008000814 */
.L_x_31:
[----:B----4-:R-:W-:Y:S05]  /*0d50*/  BSYNC B2 ;  /* 0x0000000000027941 */ /* 0x010fea0003800000 */
.L_x_30:
[----:B------:R-:W-:Y:S04]  /*0d60*/  BSSY B3, `(.L_x_32) ;  /* 0x0000011000037945 */ /* 0x000fe80003800000 */
[----:B------:R-:W-:Y:S04]  /*0d70*/  BSSY B2, `(.L_x_33) ;  /* 0x000000e000027945 */ /* 0x000fe80003800000 */
[----:B------:R-:W-:Y:S05]  /*0d80*/  @P2 BRA `(.L_x_34) ;  /* 0x0000000000242947 */ /* 0x000fea0003800000 */
[----:B-1-3--:R-:W1:Y:S01]  /*0d90*/  LDS R3, [UR20+0x34] ;  /* 0x00003414ff037984 */ /* 0x00ae620008000800 */
[----:B------:R-:W-:-:S05]  /*0da0*/  IMAD.MOV.U32 R4, RZ, RZ, 0x3f000000 ;  /* 0x3f000000ff047424 */ /* 0x000fca00078e00ff */
[----:B-1----:R-:W-:-:S05]  /*0db0*/  LOP3.LUT R3, R3, 0xff000000, R4, 0xb8, !PT ;  /* 0xff00000003037812 */ /* 0x002fca00078eb804 */
[----:B------:R1:W-:Y:S01]  /*0dc0*/  STS [UR20+0x34], R3 ;  /* 0x00003403ff007988 */ /* 0x0003e20008000814 */
[----:B------:R-:W-:Y:S05]  /*0dd0*/  @P2 BRA `(.L_x_35) ;  /* 0x00000000001c2947 */ /* 0x000fea0003800000 */
[----:B-1----:R-:W1:Y:S01]  /*0de0*/  LDS R3, [UR20+0x38] ;  /* 0x00003814ff037984 */ /* 0x002e620008000800 */
[----:B------:R-:W-:-:S05]  /*0df0*/  IMAD.MOV.U32 R4, RZ, RZ, 0xff ;  /* 0x000000ffff047424 */ /* 0x000fca00078e00ff */
[----:B-1----:R-:W-:-:S05]  /*0e00*/  LOP3.LUT R3, R3, 0xff, R4, 0xb8, !PT ;  /* 0x000000ff03037812 */ /* 0x002fca00078eb804 */
[----:B------:R4:W-:Y:S02]  /*0e10*/  STS [UR20+0x38], R3 ;  /* 0x00003803ff007988 */ /* 0x0009e40008000814 */
.L_x_34:
[----:B------:R-:W-:Y:S05]  /*0e20*/  @P2 BREAK B2 ;  /* 0x0000000000022942 */ /* 0x000fea0003800000 */
[----:B------:R-:W-:Y:S05]  /*0e30*/  @P2 BRA `(.L_x_36) ;  /* 0x00000000000c2947 */ /* 0x000fea0003800000 */
[----:B------:R1:W-:Y:S02]  /*0e40*/  STS [UR20+0x20], R7 ;  /* 0x00002007ff007988 */ /* 0x0003e40008000814 */
.L_x_35:
[----:B------:R-:W-:Y:S05]  /*0e50*/  BSYNC B2 ;  /* 0x0000000000027941 */ /* 0x000fea0003800000 */
.L_x_33:
[----:B------:R1:W-:Y:S02]  /*0e60*/  @!P2 STS [UR20+0x24], R6 ;  /* 0x00002406ff00a988 */ /* 0x0003e40008000814 */
.L_x_36:
[----:B------:R-:W-:Y:S05]  /*0e70*/  BSYNC B3 ;  /* 0x0000000000037941 */ /* 0x000fea0003800000 */
.L_x_32:
[----:B------:R-:W-:Y:S05]  /*0e80*/  WARPSYNC.ALL ;  /* 0x0000000000007948 */ /* 0x000fea0003800000 */
[----:B------:R-:W-:Y:S04]  /*0e90*/  BSSY B3, `(.L_x_37) ;  /* 0x000000e000037945 */ /* 0x000fe80003800000 */
[----:B------:R-:W-:Y:S05]  /*0ea0*/  @P2 BRA `(.L_x_38) ;  /* 0x0000000000302947 */ /* 0x000fea0003800000 */
[----:B------:R-:W5:Y:S01]  /*0eb0*/  LDS R4, [UR20+0x34] ;  /* 0x00003414ff047984 */ /* 0x000f620008000800 */
[----:B---3--:R-:W3:Y:S03]  /*0ec0*/  LDC.64 R8, c[0x0][0x248] ;  /* 0x00009200ff087b82 */ /* 0x008ee60000000a00 */
[----:B-1--4-:R-:W1:Y:S01]  /*0ed0*/  LDS R3, [UR20+0x1c] ;  /* 0x00001c14ff037984 */ /* 0x012e620008000800 */
[C---:B---3--:R-:W-:Y:S01]  /*0ee0*/  SHF.L.U64.HI R6, R8.reuse, 0x1, R9 ;  /* 0x0000000108067819 */ /* 0x048fe20000010209 */
[----:B------:R-:W-:-:S03]  /*0ef0*/  IMAD.SHL.U32 R5, R8, 0x2, RZ ;  /* 0x0000000208057824 */ /* 0x000fc600078e00ff */
[--C-:B------:R-:W-:Y:S02]  /*0f00*/  SHF.R.U32.HI R8, RZ, 0x4, R6.reuse ;  /* 0x00000004ff087819 */ /* 0x100fe40000011606 */
[----:B------:R-:W-:-:S05]  /*0f10*/  SHF.R.U64 R5, R5, 0x4, R6 ;  /* 0x0000000405057819 */ /* 0x000fca0000001206 */
[----:B------:R3:W-:Y:S01]  /*0f20*/  STS [UR20+0xc], R5 ;  /* 0x00000c05ff007988 */ /* 0x0007e20008000814 */
[----:B-----5:R-:W-:Y:S02]  /*0f30*/  LOP3.LUT R4, R4, 0x7, RZ, 0xb8, !PT ;  /* 0x0000000704047812 */ /* 0x020fe400078eb8ff */
[----:B-1----:R-:W-:-:S03]  /*0f40*/  LOP3.LUT R3, R3, 0xf, R8, 0xb8, !PT ;  /* 0x0000000f03037812 */ /* 0x002fc600078eb808 */
[----:B------:R3:W-:Y:S04]  /*0f50*/  STS [UR20+0x34], R4 ;  /* 0x00003404ff007988 */ /* 0x0007e80008000814 */
[----:B------:R3:W-:Y:S02]  /*0f60*/  STS [UR20+0x1c], R3 ;  /* 0x00001c03ff007988 */ /* 0x0007e40008000814 */
.L_x_38:
[----:B------:R-:W-:Y:S05]  /*0f70*/  BSYNC B3 ;  /* 0x0000000000037941 */ /* 0x000fea0003800000 */
.L_x_37:
[----:B------:R-:W-:Y:S04]  /*0f80*/  BSSY B3, `(.L_x_39) ;  /* 0x000001a000037945 */ /* 0x000fe80003800000 */
[----:B------:R-:W-:Y:S04]  /*0f90*/  BSSY B4, `(.L_x_40) ;  /* 0x0000015000047945 */ /* 0x000fe80003800000 */
[----:B------:R-:W-:Y:S05]  /*0fa0*/  @P2 BRA `(.L_x_41) ;  /* 0x0000000000202947 */ /* 0x000fea0003800000 */
[----:B-1-34-:R-:W1:Y:S02]  /*0fb0*/  LDS R3, [UR20+0x34] ;  /* 0x00003414ff037984 */ /* 0x01ae640008000800 */
[----:B-1----:R-:W-:-:S05]  /*0fc0*/  LOP3.LUT R3, R3, 0x38, RZ, 0xb8, !PT ;  /* 0x0000003803037812 */ /* 0x002fca00078eb8ff */
[----:B------:R1:W-:Y:S01]  /*0fd0*/  STS [UR20+0x34], R3 ;  /* 0x00003403ff007988 */ /* 0x0003e20008000814 */
[----:B------:R-:W-:Y:S05]  /*0fe0*/  @P2 BRA `(.L_x_42) ;  /* 0x0000000000202947 */ /* 0x000fea0003800000 */
[----:B-1----:R-:W1:Y:S01]  /*0ff0*/  LDS R3, [UR20+0x8] ;  /* 0x00000814ff037984 */ /* 0x002e620008000800 */
[----:B------:R-:W-:-:S05]  /*1000*/  IMAD.MOV.U32 R4, RZ, RZ, 0x780 ;  /* 0x00000780ff047424 */ /* 0x000fca00078e00ff */
[----:B-1----:R-:W-:-:S05]  /*1010*/  LOP3.LUT R3, R3, 0x500, R4, 0xd8, !PT ;  /* 0x0000050003037812 */ /* 0x002fca00078ed804 */
[----:B------:R1:W-:Y:S02]  /*1020*/  STS [UR20+0x8], R3 ;  /* 0x00000803ff007988 */ /* 0x0003e40008000814 */
.L_x_41:
[----:B------:R-:W-:Y:S05]  /*1030*/  @P2 BRA `(.L_x_43) ;  /* 0x0000000000282947 */ /* 0x000fea0003800000 */
[----:B-1-34-:R-:W1:Y:S02]  /*1040*/  LDS R3, [UR20+0x8] ;  /* 0x00000814ff037984 */ /* 0x01ae640008000800 */
[----:B-1----:R-:W-:-:S05]  /*1050*/  LOP3.LUT R3, R3, 0x1800, RZ, 0xb8, !PT ;  /* 0x0000180003037812 */ /* 0x002fca00078eb8ff */
[----:B------:R3:W-:Y:S02]  /*1060*/  STS [UR20+0x8], R3 ;  /* 0x00000803ff007988 */ /* 0x0007e40008000814 */
.L_x_42:
[----:B------:R-:W-:Y:S05]  /*1070*/  @P2 BREAK B4 ;  /* 0x0000000000042942 */ /* 0x000fea0003800000 */
[----:B------:R-:W-:Y:S05]  /*1080*/  @P2 BRA `(.L_x_44) ;  /* 0x0000000000242947 */ /* 0x000fea0003800000 */
[----:B-1-3--:R-:W1:Y:S01]  /*1090*/  LDS R3, [UR20+0x8] ;  /* 0x00000814ff037984 */ /* 0x00ae620008000800 */
[----:B------:R-:W-:-:S05]  /*10a0*/  IMAD.MOV.U32 R4, RZ, RZ, 0x6000 ;  /* 0x00006000ff047424 */ /* 0x000fca00078e00ff */
[----:B-1----:R-:W-:-:S04]  /*10b0*/  LOP3.LUT R3, R3, 0x6000, R4, 0xd8, !PT ;  /* 0x0000600003037812 */ /* 0x002fc800078ed804 */
[----:B------:R-:W-:-:S05]  /*10c0*/  LOP3.LUT R3, R3, 0x400000, RZ, 0xb8, !PT ;  /* 0x0040000003037812 */ /* 0x000fca00078eb8ff */
[----:B------:R1:W-:Y:S02]  /*10d0*/  STS [UR20+0x8], R3 ;  /* 0x00000803ff007988 */ /* 0x0003e40008000814 */
.L_x_43:
[----:B------:R-:W-:Y:S05]  /*10e0*/  BSYNC B4 ;  /* 0x0000000000047941 */ /* 0x000fea0003800000 */
.L_x_40:
[----:B-1-34-:R-:W1:Y:S02]  /*10f0*/  @!P2 LDS R3, [UR20+0x8] ;  /* 0x00000814ff03a984 */ /* 0x01ae640008000800 */
[----:B-1----:R-:W-:-:S05]  /*1100*/  @!P2 LOP3.LUT R3, R3, 0x8000, RZ, 0xb8, !PT ;  /* 0x000080000303a812 */ /* 0x002fca00078eb8ff */
[----:B------:R4:W-:Y:S02]  /*1110*/  @!P2 STS [UR20+0x8], R3 ;  /* 0x00000803ff00a988 */ /* 0x0009e40008000814 */
.L_x_44:
[----:B------:R-:W-:Y:S05]  /*1120*/  BSYNC B3 ;  /* 0x0000000000037941 */ /* 0x000fea0003800000 */
.L_x_39:
[----:B------:R-:W-:Y:S05]  /*1130*/  WARPSYNC.ALL ;  /* 0x0000000000007948 */ /* 0x000fea0003800000 */
[----:B------:R-:W-:Y:S01]  /*1140*/  UIADD3 UR5, UR5, 0x100, URZ ;  /* 0x0000010005057890 */ /* 0x000fe2000fffe03f */
[----:B------:R-:W-:Y:S02]  /*1150*/  ISETP.GE.AND P1, PT, R14, 0x1, PT ;  /* 0x000000010e00780c */ /* 0x000fe40003f26270 */
[----:B------:R-:W-:Y:S02]  /*1160*/  CS2R R120, SRZ ;  /* 0x0000000000787805 */ /* 0x000fe4000001ff00 */
[----:B------:R-:W-:Y:S01]  /*1170*/  CS2R R122, SRZ ;  /* 0x00000000007a7805 */ /* 0x000fe2000001ff00 */
[----:B------:R-:W-:Y:S01]  /*1180*/  UIADD3 UR32, UP0, UR5, UR32, URZ ;  /* 0x0000002005207290 */ /* 0x000fe2000ff1e03f */
[----:B------:R-:W-:-:S02]  /*1190*/  CS2R R124, SRZ ;  /* 0x00000000007c7805 */ /* 0x000fc4000001ff00 */
[----:B------:R-:W-:Y:S02]  /*11a0*/  CS2R R126, SRZ ;  /* 0x00000000007e7805 */ /* 0x000fe4000001ff00 */
[----:B------:R-:W-:Y:S01]  /*11b0*/  CS2R R128, SRZ ;  /* 0x0000000000807805 */ /* 0x000fe2000001ff00 */
[----:B------:R-:W-:Y:S01]  /*11c0*/  ULEA.HI.X.SX32 UR33, UR5, UR33, 0x1, UP0 ;  /* 0x0000002105217291 */ /* 0x000fe200080f0e3f */
[----:B------:R-:W-:Y:S02]  /*11d0*/  CS2R R130, SRZ ;  /* 0x0000000000827805 */ /* 0x000fe4000001ff00 */
[----:B------:R-:W-:Y:S02]  /*11e0*/  CS2R R132, SRZ ;  /* 0x0000000000847805 */ /* 0x000fe4000001ff00 */
[----:B------:R-:W-:Y:S02]  /*11f0*/  CS2R R134, SRZ ;  /* 0x0000000000867805 */ /* 0x000fe4000001ff00 */
[----:B------:R-:W-:-:S02]  /*1200*/  CS2R R136, SRZ ;  /* 0x0000000000887805 */ /* 0x000fc4000001ff00 */
[----:B------:R-:W-:Y:S02]  /*1210*/  CS2R R138, SRZ ;  /* 0x00000000008a7805 */ /* 0x000fe4000001ff00 */
[----:B------:R-:W-:Y:S02]  /*1220*/  CS2R R140, SRZ ;  /* 0x00000000008c7805 */ /* 0x000fe4000001ff00 */
        /* <DEDUP_REMOVED lines=41> */
[----:B------:R-:W-:Y:S01]  /*14c0*/  CS2R R32, SRZ ;  /* 0x0000000000207805 */ /* 0x000fe2000001ff00 */
[----:B------:R-:W-:Y:S01]  /*14d0*/  IMAD.MOV.U32 R34, RZ, RZ, RZ ;  /* 0x000000ffff227224 */ /* 0x000fe200078e00ff */
[----:B------:R-:W-:Y:S06]  /*14e0*/  @P0 BRA `(.L_x_45) ;  /* 0x0000000000280947 */ /* 0x000fec0003800000 */
[----:B-1-34-:R-:W1:Y:S01]  /*14f0*/  S2R R3, SR_LANEID ;  /* 0x0000000000037919 */ /* 0x01ae620000000000 */
[----:B------:R-:W-:Y:S05]  /*1500*/  WARPSYNC.ALL ;  /* 0x0000000000007948 */ /* 0x000fea0003800000 */
[----:B-1----:R-:W-:-:S05]  /*1510*/  IMAD.SHL.U32 R6, R3, 0x4, RZ ;  /* 0x0000000403067824 */ /* 0x002fca00078e00ff */
[----:B------:R-:W1:Y:S01]  /*1520*/  LDS R3, [R6+UR20] ;  /* 0x0000001406037984 */ /* 0x000e620008000800 */
[----:B------:R-:W-:-:S05]  /*1530*/  IADD3 R4, P3, R6, UR32, RZ ;  /* 0x0000002006047c10 */ /* 0x000fca000ff7e0ff */
[----:B------:R-:W-:-:S05]  /*1540*/  IMAD.X R5, RZ, RZ, UR33, P3 ;  /* 0x00000021ff057e24 */ /* 0x000fca00098e06ff */
[----:B-1----:R1:W3:Y:S01]  /*1550*/  ATOMG.E.EXCH.STRONG.GPU PT, RZ, [R4], R3 ;  /* 0x0000000304ff73a8 */ /* 0x0022e200041ee100 */
[----:B------:R-:W-:-:S04]  /*1560*/  DEPBAR {5,4,3,2,1,0} ;  /* 0x0000003f0000791a */ /* 0x000fc80000000000 */
[----:B------:R1:W-:Y:S01]  /*1570*/  UTMACCTL.IV [UR32] ;  /* 0x00000000200079b9 */ /* 0x0003e20008000000 */
[----:B------:R-:W-:Y:S01]  /*1580*/  NOP ;  /* 0x0000000000007918 */ /* 0x000fe20000000000 */
.L_x_45:
[----:B------:R-:W-:Y:S05]  /*1590*/  @P0 BRA `(.L_x_46) ;  /* 0x00000000000c0947 */ /* 0x000fea0003800000 */
[----:B------:R0:W-:Y:S01]  /*15a0*/  UTMACMDFLUSH ;  /* 0x00000000000079b7 */ /* 0x0001e20000000000 */
[----:B------:R-:W-:Y:S05]  /*15b0*/  @P0 BRA `(.L_x_46) ;  /* 0x0000000000040947 */ /* 0x000fea0003800000 */
[----:B------:R-:W-:-:S04]  /*15c0*/  DEPBAR.LE SB0, 0x0 ;  /* 0x000080000000791a */ /* 0x000fc80000000000 */
.L_x_46:
[----:B------:R-:W-:Y:S05]  /*15d0*/  WARPSYNC.ALL ;  /* 0x0000000000007948 */ /* 0x000fea0003800000 */
[----:B---3--:R-:W-:Y:S01]  /*15e0*/  BAR.SYNC.DEFER_BLOCKING 0x0 ;  /* 0x0000000000007b1d */ /* 0x008fe20000010000 */
[----:B------:R-:W-:Y:S01]  /*15f0*/  USHF.L.U32 UR15, UR34, 0x8, URZ ;  /* 0x00000008220f7899 */ /* 0x000fe2000800063f */
[----:B------:R-:W-:Y:S01]  /*1600*/  IMAD.MOV.U32 R35, RZ, RZ, RZ ;  /* 0x000000ffff237224 */ /* 0x000fe200078e00ff */
[----:B------:R-:W-:Y:S01]  /*1610*/  USHF.L.U32 UR18, UR23, 0x6, URZ ;  /* 0x0000000617127899 */ /* 0x000fe2000800063f */
[----:B------:R-:W-:Y:S02]  /*1620*/  CS2R R36, SRZ ;  /* 0x0000000000247805 */ /* 0x000fe4000001ff00 */
[----:B------:R-:W-:Y:S01]  /*1630*/  CS2R R38, SRZ ;  /* 0x0000000000267805 */ /* 0x000fe2000001ff00 */
[----:B------:R-:W-:Y:S01]  /*1640*/  VOTEU.ALL UP0, P2 ;  /* 0x00000000003f7886 */ /* 0x000fe20001000000 */
[----:B------:R-:W-:Y:S01]  /*1650*/  UMOV UR6, 0x1 ;  /* 0x0000000100067882 */ /* 0x000fe20000000000 */
[----:B------:R-:W-:Y:S01]  /*1660*/  VOTEU.ALL UP1, P2 ;  /* 0x00000000003f7886 */ /* 0x000fe20001020000 */
[----:B------:R-:W-:Y:S01]  /*1670*/  VOTEU.ALL UP2, P2 ;  /* 0x00000000003f7886 */ /* 0x000fe20001040000 */
[----:B------:R-:W-:Y:S01]  /*1680*/  VOTEU.ALL UP3, P2 ;  /* 0x00000000003f7886 */ /* 0x000fe20001060000 */
[----:B------:R-:W-:-:S04]  /*1690*/  @!UP0 UIADD3 UR8, -UR6, 0x100000, URZ ;  /* 0x0010000006088890 */ /* 0x000fc8000fffe13f */
[----:B------:R-:W-:Y:S02]  /*16a0*/  @!UP0 USHF.L.U32 UR9, UR8, 0xb, URZ ;  /* 0x0000000b08098899 */ /* 0x000fe4000800063f */
[----:B------:R-:W-:Y:S01]  /*16b0*/  @!UP0 USHF.L.U32 UR8, UR8, 0x1, URZ ;  /* 0x0000000108088899 */ /* 0x000fe2000800063f */
[----:B------:R-:W-:Y:S01]  /*16c0*/  CS2R R40, SRZ ;  /* 0x0000000000287805 */ /* 0x000fe2000001ff00 */
        /* <DEDUP_REMOVED lines=12> */
[----:B------:R-:W-:Y:S01]  /*1790*/  VOTEU.ALL UP0, P2 ;  /* 0x00000000003f7886 */ /* 0x000fe20001000000 */
[----:B------:R-:W-:Y:S02]  /*17a0*/  CS2R R48, SRZ ;  /* 0x0000000000307805 */ /* 0x000fe4000001ff00 */
[----:B------:R-:W-:Y:S02]  /*17b0*/  CS2R R50, SRZ ;  /* 0x0000000000327805 */ /* 0x000fe4000001ff00 */
[----:B------:R-:W-:Y:S02]  /*17c0*/  CS2R R52, SRZ ;  /* 0x0000000000347805 */ /* 0x000fe4000001ff00 */
[----:B------:R-:W-:Y:S01]  /*17d0*/  CS2R R54, SRZ ;  /* 0x0000000000367805 */ /* 0x000fe2000001ff00 */
[----:B------:R-:W3:Y:S02]  /*17e0*/  FENCE.VIEW.ASYNC.S ;  /* 0x00000000000073c6 */ /* 0x000ee40000000000 */
[----:B---3--:R3:W4:Y:S02]  /*17f0*/  @!UP0 SYNCS.EXCH.64 URZ, [UR20+0x14000], UR8 ;  /* 0x01400008143f85b2 */ /* 0x0087240008000100 */
[----:B----4-:R-:W-:Y:S06]  /*1800*/  BAR.SYNC.DEFER_BLOCKING 0x0 ;  /* 0x0000000000007b1d */ /* 0x010fec0000010000 */
[----:B------:R3:W4:Y:S02]  /*1810*/  @!UP1 SYNCS.EXCH.64 URZ, [UR20+0x14008], UR10 ;  /* 0x0140080a143f95b2 */ /* 0x0007240008000100 */
[----:B----4-:R-:W-:Y:S06]  /*1820*/  BAR.SYNC.DEFER_BLOCKING 0x0 ;  /* 0x0000000000007b1d */ /* 0x010fec0000010000 */
[----:B------:R3:W4:Y:S02]  /*1830*/  @!UP2 SYNCS.EXCH.64 URZ, [UR20+0x14010], UR12 ;  /* 0x0140100c143fa5b2 */ /* 0x0007240008000100 */
[----:B----4-:R-:W-:Y:S06]  /*1840*/  BAR.SYNC.DEFER_BLOCKING 0x0 ;  /* 0x0000000000007b1d */ /* 0x010fec0000010000 */
[----:B------:R3:W4:Y:S01]  /*1850*/  @!UP3 SYNCS.EXCH.64 URZ, [UR20+0x14018], UR6 ;  /* 0x01401806143fb5b2 */ /* 0x0007220008000100 */
[----:B------:R-:W-:Y:S05]  /*1860*/  @!P1 BRA `(.L_x_47) ;  /* 0x0000000800389947 */ /* 0x000fea0003800000 */
        /* <DEDUP_REMOVED lines=63> */
[----:B------:R-:W-:Y:S01]  /*1c60*/  CS2R R54, SRZ ;  /* 0x0000000000367805 */ /* 0x000fe2000001ff00 */
[----:B------:R-:W-:Y:S01]  /*1c70*/  UMOV UR5, URZ ;  /* 0x0000003f00057c82 */ /* 0x000fe20008000000 */
[----:B------:R-:W-:-:S05]  /*1c80*/  UMOV UR14, URZ ;  /* 0x0000003f000e7c82 */ /* 0x000fca0008000000 */
.L_x_49:
[----:B----4-:R-:W-:Y:S01]  /*1c90*/  BAR.SYNC.DEFER_BLOCKING 0x0 ;  /* 0x0000000000007b1d */ /* 0x010fe20000010000 */
[----:B------:R-:W-:Y:S01]  /*1ca0*/  ULEA UR21, UR5, UR20, 0x3 ;  /* 0x0000001405157291 */ /* 0x000fe2000f8e183f */
[----:B-1----:R-:W-:Y:S01]  /*1cb0*/  @!P2 IMAD.MOV.U32 R4, RZ, RZ, 0x5000 ;  /* 0x00005000ff04a424 */ /* 0x002fe200078e00ff */
[----:B------:R-:W-:Y:S01]  /*1cc0*/  ELECT P0, URZ, PT ;  /* 0x00000000003f782f */ /* 0x000fe20003800000 */
[----:B------:R-:W-:Y:S01]  /*1cd0*/  IMAD.U32 R3, RZ, RZ, UR4 ;  /* 0x00000004ff037e24 */ /* 0x000fe2000f8e00ff */
[----:B---3--:R-:W-:Y:S02]  /*1ce0*/  ULEA UR12, UR5, UR20, 0xe ;  /* 0x00000014050c7291 */ /* 0x008fe4000f8e703f */
[C---:B------:R-:W-:Y:S02]  /*1cf0*/  ISETP.LT.U32.AND P0, PT, R2.reuse, 0x20, P0 ;  /* 0x000000200200780c */ /* 0x040fe40000701070 */
[----:B------:R-:W-:Y:S02]  /*1d00*/  ELECT P1, URZ, PT ;  /* 0x00000000003f782f */ /* 0x000fe40003820000 */
[----:B------:R-:W-:Y:S01]  /*1d10*/  SHF.L.U32 R3, R3, 0x1f, RZ ;  /* 0x0000001f03037819 */ /* 0x000fe200000006ff */
[----:B------:R-:W-:Y:S01]  /*1d20*/  ULEA UR16, UR5, UR20, 0xc ;  /* 0x0000001405107291 */ /* 0x000fe2000f8e603f */
[----:B------:R-:W-:Y:S01]  /*1d30*/  ISETP.LT.U32.AND P1, PT, R2, 0x20, P1 ;  /* 0x000000200200780c */ /* 0x000fe20000f21070 */
[----:B------:R-:W-:-:S02]  /*1d40*/  UMOV UR19, UR14 ;  /* 0x0000000e00137c82 */ /* 0x000fc40008000000 */
[----:B------:R-:W-:Y:S02]  /*1d50*/  UIADD3 UR16, UR16, 0x10000, URZ ;  /* 0x0001000010107890 */ /* 0x000fe4000fffe03f */
[----:B------:R-:W-:Y:S02]  /*1d60*/  USHF.R.U32.HI UR8, URZ, 0x4, UR12 ;  /* 0x000000043f087899 */ /* 0x000fe4000801160c */
[----:B------:R-:W-:Y:S01]  /*1d70*/  USHF.R.U32.HI UR10, URZ, 0x4, UR16 ;  /* 0x000000043f0a7899 */ /* 0x000fe20008011610 */
[----:B------:R-:W-:Y:S01]  /*1d80*/  VOTEU.ANY UP0, P0 ;  /* 0x00000000003f7886 */ /* 0x000fe20000000100 */
[----:B------:R-:W-:Y:S01]  /*1d90*/  VOTEU.ANY UP2, P0 ;  /* 0x00000000003f7886 */ /* 0x000fe20000040100 */
[----:B------:R-:W-:Y:S01]  /*1da0*/  USGXT.U32 UR8, UR8, 0xe ;  /* 0x0000000e0808789a */ /* 0x000fe20008000000 */
[----:B------:R1:W-:Y:S01]  /*1db0*/  @!P2 SYNCS.ARRIVE.TRANS64 RZ, [UR21+0x14000], R4 ;  /* 0x01400004ffffa9a7 */ /* 0x0003e20008000015 */
[----:B------:R3:W-:Y:S06]  /*1dc0*/  MEMBAR.ALL.CTA ;  /* 0x0000000000007992 */ /* 0x0007ec0000008000 */
[----:B---3--:R-:W3:Y:S01]  /*1dd0*/  FENCE.VIEW.ASYNC.S ;  /* 0x00000000000073c6 */ /* 0x008ee20000000000 */
[----:B------:R-:W-:Y:S01]  /*1de0*/  @UP0 UIADD3 UR13, UR21, 0x14000, URZ ;  /* 0x00014000150d0890 */ /* 0x000fe2000fffe03f */
[----:B------:R-:W-:Y:S01]  /*1df0*/  @UP0 UMOV UR6, UR28 ;  /* 0x0000001c00060c82 */ /* 0x000fe20008000000 */
[----:B------:R-:W-:Y:S01]  /*1e00*/  @UP0 UMOV UR7, UR29 ;  /* 0x0000001d00070c82 */ /* 0x000fe20008000000 */
[----:B---3--:R-:W-:Y:S01]  /*1e10*/  VOTEU.ANY UP1, P1 ;  /* 0x00000000003f7886 */ /* 0x008fe20000820100 */
[----:B------:R-:W-:Y:S01]  /*1e20*/  VOTEU.ANY UP3, P1 ;  /* 0x00000000003f7886 */ /* 0x000fe20000860100 */
[----:B------:R-:W-:Y:S01]  /*1e30*/  USGXT.U32 UR10, UR10, 0xe ;  /* 0x0000000e0a0a789a */ /* 0x000fe20008000000 */
[----:B------:R-:W-:-:S02]  /*1e40*/  UMOV UR9, 0x80000020 ;  /* 0x8000002000097882 */ /* 0x000fc40000000000 */
[----:B------:R-:W-:Y:S01]  /*1e50*/  @UP1 UIADD3 UR17, UR21, 0x14000, URZ ;  /* 0x0001400015111890 */ /* 0x000fe2000fffe03f */
[----:B------:R-:W-:Y:S01]  /*1e60*/  @UP1 UMOV UR24, UR30 ;  /* 0x0000001e00181c82 */ /* 0x000fe20008000000 */
[----:B------:R-:W-:Y:S01]  /*1e70*/  @UP1 UMOV UR25, UR31 ;  /* 0x0000001f00191c82 */ /* 0x000fe20008000000 */
[----:B------:R-:W-:Y:S01]  /*1e80*/  UMOV UR11, 0x40000040 ;  /* 0x40000040000b7882 */ /* 0x000fe20000000000 */
[----:B------:R-:W-:Y:S06]  /*1e90*/  BAR.SYNC.DEFER_BLOCKING 0x0 ;  /* 0x0000000000007b1d */ /* 0x000fec0000010000 */
[----:B------:R1:W-:Y:S02]  /*1ea0*/  @UP2 UTMALDG.2D [UR12], [UR6] ;  /* 0x0000000c060025b4 */ /* 0x0003e40008008000 */
[----:B------:R-:W-:Y:S06]  /*1eb0*/  BAR.SYNC.DEFER_BLOCKING 0x0 ;  /* 0x0000000000007b1d */ /* 0x000fec0000010000 */
[----:B------:R1:W-:Y:S02]  /*1ec0*/  @UP3 UTMALDG.2D [UR16], [UR24] ;  /* 0x00000010180035b4 */ /* 0x0003e40008008000 */
[----:B------:R-:W-:Y:S06]  /*1ed0*/  BAR.SYNC.DEFER_BLOCKING 0x0 ;  /* 0x0000000000007b1d */ /* 0x000fec0000010000 */
[----:B------:R-:W3:Y:S02]  /*1ee0*/  SYNCS.PHASECHK.TRANS64.TRYWAIT P0, [UR21+0x14000], R3 ;  /* 0x01400003ff0075a7 */ /* 0x000ee40008000155 */
[----:B-1-3--:R-:W-:Y:S05]  /*1ef0*/  @!P0 BRA `(.L_x_48) ;  /* 0x0000000800708947 */ /* 0x00afea0003800000 */
.L_x_50:
[----:B------:R-:W-:Y:S02]  /*1f00*/  WARPGROUP.DEPBAR.LE gsb0, 0x0 ;  /* 0x00008000000079c5 */ /* 0x000fe40000010000 */
[----:B------:R-:W-:Y:S01]  /*1f10*/  WARPGROUP.ARRIVE ;  /* 0x00000000000079c5 */ /* 0x000fe20000000000 */
[----:B------:R-:W-:Y:S01]  /*1f20*/  UIADD3 UR24, UP0, UR8, 0x2, URZ ;  /* 0x0000000208187890 */ /* 0x000fe2000ff1e03f */
[----:B------:R-:W1:Y:S01]  /*1f30*/  LDC R3, c[0x0][0x230] ;  /* 0x00008c00ff037b82 */ /* 0x000e620000000800 */
[----:B------:R-:W-:Y:S01]  /*1f40*/  UMOV UR6, URZ ;  /* 0x0000003f00067c82 */ /* 0x000fe20008000000 */
[----:B------:R-:W-:Y:S01]  /*1f50*/  UMOV UR26, 0x80 ;  /* 0x00000080001a7882 */ /* 0x000fe20000000000 */
[----:B------:R-:W-:Y:S01]  /*1f60*/  UIADD3.X UR25, UR6, -0x7fffffe0, URZ, UP0, !UPT ;  /* 0x8000002006197890 */ /* 0x000fe200087fe43f */
[----:B------:R-:W-:Y:S01]  /*1f70*/  HGMMA.64x64x16.F32.BF16 R120, gdesc[UR8].tnspB, R120 ;  /* 0x40e00000087879f0 */ /* 0x000fe20008701878 */
[----:B------:R-:W-:Y:S01]  /*1f80*/  UMOV UR27, 0x40000040 ;  /* 0x40000040001b7882 */ /* 0x000fe20000000000 */
[----:B------:R-:W-:Y:S01]  /*1f90*/  UMOV UR6, UR10 ;  /* 0x0000000a00067c82 */ /* 0x000fe20008000000 */
[----:B------:R-:W-:Y:S01]  /*1fa0*/  UMOV UR7, URZ ;  /* 0x0000003f00077c82 */ /* 0x000fe20008000000 */
[----:B------:R-:W-:-:S02]  /*1fb0*/  UIADD3.64 UR8, UR24, 0xfe, URZ ;  /* 0x000000fe18087897 */ /* 0x000fc4000fffe03f */
[----:B------:R-:W-:Y:S02]  /*1fc0*/  UIADD3.64 UR26, UR6, UR26, URZ ;  /* 0x0000001a061a7297 */ /* 0x000fe4000fffe03f */
[----:B------:R-:W-:Y:S02]  /*1fd0*/  UIADD3.64 UR36, UR24, 0x100, URZ ;  /* 0x0000010018247897 */ /* 0x000fe4000fffe03f */
[----:B------:R-:W-:Y:S02]  /*1fe0*/  UIADD3 UR14, UR14, 0x20, URZ ;  /* 0x000000200e0e7890 */ /* 0x000fe4000fffe03f */
[----:B------:R-:W-:Y:S01]  /*1ff0*/  UIADD3 UR5, UR5, 0x1, URZ ;  /* 0x0000000105057890 */ /* 0x000fe2000fffe03f */
[----:B------:R-:W-:Y:S01]  /*2000*/  UMOV UR38, UR26 ;  /* 0x0000001a00267c82 */ /* 0x000fe20008000000 */
[----:B------:R-:W-:Y:S02]  /*2010*/  UMOV UR39, UR27 ;  /* 0x0000001b00277c82 */ /* 0x000fe40008000000 */
[----:B------:R-:W-:Y:S01]  /*2020*/  UISETP.NE.U32.AND UP0, UPT, UR5, 0x4, UPT ;  /* 0x000000040500788c */ /* 0x000fe2000bf05070 */
[----:B-1----:R-:W-:-:S03]  /*2030*/  ISETP.LE.AND P0, PT, R3, UR14, PT ;  /* 0x0000000e03007c0c */ /* 0x002fc6000bf03270 */
[----:B------:R-:W-:Y:S02]  /*2040*/  USEL UR6, URZ, 0x1, UP0 ;  /* 0x000000013f067887 */ /* 0x000fe40008000000 */
[----:B------:R-:W-:Y:S02]  /*2050*/  USEL UR5, UR5, URZ, UP0 ;  /* 0x0000003f05057287 */ /* 0x000fe40008000000 */
[----:B------:R-:W-:Y:S01]  /*2060*/  ULOP3.LUT UR4, UR4, UR6, URZ, 0x3c, !UPT ;  /* 0x0000000604047292 */ /* 0x000fe2000f8e3c3f */
[----:B------:R-:W-:Y:S04]  /*2070*/  HGMMA.64x64x16.F32.BF16 R120, gdesc[UR24].tnspB, R120 ;  /* 0x40e00000187879f0 */ /* 0x000fe80008701878 */
[----:B------:R-:W-:Y:S01]  /*2080*/  HGMMA.64x64x16.F32.BF16 R88, gdesc[UR8].tnspB, R88 ;  /* 0x40e00000085879f0 */ /* 0x000fe20008701858 */
[----:B------:R-:W-:-:S03]  /*2090*/  UIADD3.64 UR8, UR24, 0x1fe, URZ ;  /* 0x000001fe18087897 */ /* 0x000fc6000fffe03f */
[----:B------:R-:W-:Y:S01]  /*20a0*/  HGMMA.64x64x16.F32.BF16 R88, gdesc[UR36].tnspB, R88 ;  /* 0x40e00000245879f0 */ /* 0x000fe20008701858 */
[----:B------:R-:W-:Y:S01]  /*20b0*/  UIADD3.64 UR36, UR24, 0x200, URZ ;  /* 0x0000020018247897 */ /* 0x000fe2000fffe03f */
[----:B------:R-:W-:-:S04]  /*20c0*/  UMOV UR38, UR26 ;  /* 0x0000001a00267c82 */ /* 0x000fc80008000000 */
[----:B------:R-:W-:Y:S01]  /*20d0*/  HGMMA.64x64x16.F32.BF16 R56, gdesc[UR8].tnspB, R56 ;  /* 0x40e00000083879f0 */ /* 0x000fe20008701838 */
[----:B------:R-:W-:Y:S01]  /*20e0*/  UIADD3.64 UR8, UR24, 0x2fe, URZ ;  /* 0x000002fe18087897 */ /* 0x000fe2000fffe03f */
[----:B------:R-:W-:Y:S01]  /*20f0*/  UMOV UR39, UR27 ;  /* 0x0000001b00277c82 */ /* 0x000fe20008000000 */
[----:B------:R-:W-:Y:S01]  /*2100*/  UIADD3.64 UR24, UR24, 0x300, URZ ;  /* 0x0000030018187897 */ /* 0x000fe2000fffe03f */
[----:B------:R-:W-:Y:S06]  /*2110*/  HGMMA.64x64x16.F32.BF16 R56, gdesc[UR36].tnspB, R56 ;  /* 0x40e00000243879f0 */ /* 0x000fec0008701838 */
[----:B------:R-:W-:Y:S04]  /*2120*/  HGMMA.64x64x16.F32.BF16 R24, gdesc[UR8].tnspB, R24 ;  /* 0x40e00000081879f0 */ /* 0x000fe80008701818 */
[----:B------:R-:W-:Y:S01]  /*2130*/  HGMMA.64x64x16.F32.BF16 R24, gdesc[UR24].tnspB, R24, gsb0 ;  /* 0x40e00000181879f0 */ /* 0x000fe20008001818 */
[----:B------:R-:W-:Y:S05]  /*2140*/  @!P0 BRA `(.L_x_49) ;  /* 0xfffffff800d08947 */ /* 0x000fea000383ffff */
.L_x_47:
[----:B------:R-:W-:Y:S02]  /*2150*/  WARPGROUP.DEPBAR.LE gsb0, 0x0 ;  /* 0x00008000000079c5 */ /* 0x000fe40000010000 */
[----:B----4-:R-:W-:Y:S01]  /*2160*/  BAR.SYNC.DEFER_BLOCKING 0x0 ;  /* 0x0000000000007b1d */ /* 0x010fe20000010000 */
[C---:B-1----:R-:W-:Y:S01]  /*2170*/  IMAD.SHL.U32 R3, R0.reuse, 0x80, RZ ;  /* 0x0000008000037824 */ /* 0x042fe200078e00ff */
[----:B------:R-:W-:Y:S01]  /*2180*/  ELECT P0, URZ, PT ;  /* 0x00000000003f782f */ /* 0x000fe20003800000 */
[----:B------:R-:W-:Y:S01]  /*2190*/  IMAD.SHL.U32 R4, R0, 0x10, RZ ;  /* 0x0000001000047824 */ /* 0x000fe200078e00ff */
[----:B------:R-:W-:Y:S02]  /*21a0*/  F2FP.BF16.F32.PACK_AB R120, R121, R120 ;  /* 0x000000787978723e */ /* 0x000fe400000010ff */
[----:B------:R-:W-:Y:S01]  /*21b0*/  LOP3.LUT R3, R3, 0x780, RZ, 0xc0, !PT ;  /* 0x0000078003037812 */ /* 0x000fe200078ec0ff */
[----:B------:R-:W-:Y:S01]  /*21c0*/  UMOV UR21, UR18 ;  /* 0x0000001200157c82 */ /* 0x000fe20008000000 */
[----:B------:R-:W-:Y:S01]  /*21d0*/  F2FP.BF16.F32.PACK_AB R121, R123, R122 ;  /* 0x0000007a7b79723e */ /* 0x000fe200000010ff */
[----:B------:R-:W-:Y:S01]  /*21e0*/  UMOV UR22, UR15 ;  /* 0x0000000f00167c82 */ /* 0x000fe20008000000 */
[----:B------:R-:W-:-:S02]  /*21f0*/  LOP3.LUT R3, R3, 0x70, R4, 0xf8, !PT ;  /* 0x0000007003037812 */ /* 0x000fc400078ef804 */
[----:B------:R-:W-:Y:S02]  /*2200*/  F2FP.BF16.F32.PACK_AB R88, R89, R88 ;  /* 0x000000585958723e */ /* 0x000fe400000010ff */
[----:B------:R-:W-:Y:S01]  /*2210*/  LOP3.LUT R3, R3, 0x10, R0, 0x78, !PT ;  /* 0x0000001003037812 */ /* 0x000fe200078e7800 */
[----:B------:R-:W-:Y:S01]  /*2220*/  IMAD.SHL.U32 R0, R0, 0x40, RZ ;  /* 0x0000004000007824 */ /* 0x000fe200078e00ff */
[----:B------:R-:W-:Y:S02]  /*2230*/  ISETP.LT.U32.AND P0, PT, R2, 0x20, P0 ;  /* 0x000000200200780c */ /* 0x000fe40000701070 */
[----:B------:R-:W-:Y:S02]  /*2240*/  F2FP.BF16.F32.PACK_AB R122, R125, R124 ;  /* 0x0000007c7d7a723e */ /* 0x000fe400000010ff */
[----:B------:R-:W-:Y:S02]  /*2250*/  LOP3.LUT R0, R3, 0x1800, R0, 0xf8, !PT ;  /* 0x0000180003007812 */ /* 0x000fe400078ef800 */
[----:B------:R-:W-:Y:S01]  /*2260*/  F2FP.BF16.F32.PACK_AB R123, R127, R126 ;  /* 0x0000007e7f7b723e */ /* 0x000fe200000010ff */
[----:B------:R-:W1:Y:S02]  /*2270*/  @!P2 SYNCS.CCTL.IV [UR20+0x14000] ;  /* 0x01400000ff00a9b1 */ /* 0x000e640008000014 */
[----:B-1----:R-:W-:Y:S01]  /*2280*/  BAR.SYNC.DEFER_BLOCKING 0x0 ;  /* 0x0000000000007b1d */ /* 0x002fe20000010000 */
[C---:B------:R-:W-:Y:S01]  /*2290*/  LOP3.LUT R3, R0.reuse, 0x20, RZ, 0x3c, !PT ;  /* 0x0000002000037812 */ /* 0x040fe200078e3cff */
[----:B------:R-:W-:Y:S01]  /*22a0*/  VIADD R2, R0, UR20 ;  /* 0x0000001400027c36 */ /* 0x000fe20008000000 */
[----:B------:R-:W-:-:S02]  /*22b0*/  F2FP.BF16.F32.PACK_AB R89, R91, R90 ;  /* 0x0000005a5b59723e */ /* 0x000fc400000010ff */
[----:B------:R-:W-:Y:S01]  /*22c0*/  F2FP.BF16.F32.PACK_AB R56, R57, R56 ;  /* 0x000000383938723e */ /* 0x000fe200000010ff */
[----:B------:R-:W-:Y:S01]  /*22d0*/  VIADD R3, R3, UR20 ;  /* 0x0000001403037c36 */ /* 0x000fe20008000000 */
[----:B------:R-:W-:Y:S01]  /*22e0*/  F2FP.BF16.F32.PACK_AB R90, R93, R92 ;  /* 0x0000005c5d5a723e */ /* 0x000fe200000010ff */
[----:B------:R-:W-:Y:S01]  /*22f0*/  VOTEU.ANY UP0, P0 ;  /* 0x00000000003f7886 */ /* 0x000fe20000000100 */
[----:B------:R-:W-:Y:S01]  /*2300*/  F2FP.BF16.F32.PACK_AB R91, R95, R94 ;  /* 0x0000005e5f5b723e */ /* 0x000fe200000010ff */
[----:B------:R-:W-:Y:S01]  /*2310*/  VOTEU.ANY UP1, P0 ;  /* 0x00000000003f7886 */ /* 0x000fe20000020100 */
[----:B------:R-:W-:Y:S02]  /*2320*/  F2FP.BF16.F32.PACK_AB R57, R59, R58 ;  /* 0x0000003a3b39723e */ /* 0x000fe400000010ff */
[----:B------:R-:W-:Y:S01]  /*2330*/  F2FP.BF16.F32.PACK_AB R24, R25, R24 ;  /* 0x000000181918723e */ /* 0x000fe200000010ff */
[----:B---3--:R-:W-:Y:S01]  /*2340*/  @UP0 UMOV UR6, UR32 ;  /* 0x0000002000060c82 */ /* 0x008fe20008000000 */
[----:B------:R-:W-:Y:S01]  /*2350*/  F2FP.BF16.F32.PACK_AB R128, R129, R128 ;  /* 0x000000808180723e */ /* 0x000fe200000010ff */
[----:B------:R-:W-:Y:S01]  /*2360*/  @UP0 UMOV UR7, UR33 ;  /* 0x0000002100070c82 */ /* 0x000fe20008000000 */
[----:B------:R-:W-:-:S02]  /*2370*/  F2FP.BF16.F32.PACK_AB R58, R61, R60 ;  /* 0x0000003c3d3a723e */ /* 0x000fc400000010ff */
[----:B------:R-:W-:Y:S02]  /*2380*/  F2FP.BF16.F32.PACK_AB R59, R63, R62 ;  /* 0x0000003e3f3b723e */ /* 0x000fe400000010ff */
[----:B------:R-:W-:Y:S02]  /*2390*/  F2FP.BF16.F32.PACK_AB R25, R27, R26 ;  /* 0x0000001a1b19723e */ /* 0x000fe400000010ff */
[----:B------:R-:W-:Y:S01]  /*23a0*/  F2FP.BF16.F32.PACK_AB R129, R131, R130 ;  /* 0x000000828381723e */ /* 0x000fe200000010ff */
[----:B------:R-:W1:Y:S02]  /*23b0*/  @!P2 SYNCS.CCTL.IV [UR20+0x14008] ;  /* 0x01400800ff00a9b1 */ /* 0x000e640008000014 */
[----:B-1----:R-:W-:Y:S01]  /*23c0*/  BAR.SYNC.DEFER_BLOCKING 0x0 ;  /* 0x0000000000007b1d */ /* 0x002fe20000010000 */
[----:B------:R-:W-:Y:S02]  /*23d0*/  F2FP.BF16.F32.PACK_AB R96, R97, R96 ;  /* 0x000000606160723e */ /* 0x000fe400000010ff */
[----:B------:R-:W-:-:S02]  /*23e0*/  F2FP.BF16.F32.PACK_AB R26, R29, R28 ;  /* 0x0000001c1d1a723e */ /* 0x000fc400000010ff */
[----:B------:R-:W-:Y:S02]  /*23f0*/  F2FP.BF16.F32.PACK_AB R27, R31, R30 ;  /* 0x0000001e1f1b723e */ /* 0x000fe400000010ff */
[----:B------:R-:W-:Y:S02]  /*2400*/  LOP3.LUT R4, R0, 0x40, RZ, 0x3c, !PT ;  /* 0x0000004000047812 */ /* 0x000fe400078e3cff */
[----:B------:R-:W-:Y:S02]  /*2410*/  F2FP.BF16.F32.PACK_AB R130, R133, R132 ;  /* 0x000000848582723e */ /* 0x000fe400000010ff */
[----:B------:R-:W-:Y:S01]  /*2420*/  F2FP.BF16.F32.PACK_AB R131, R135, R134 ;  /* 0x000000868783723e */ /* 0x000fe200000010ff */
[----:B------:R-:W-:Y:S01]  /*2430*/  VIADD R4, R4, UR20 ;  /* 0x0000001404047c36 */ /* 0x000fe20008000000 */
[----:B------:R-:W-:Y:S02]  /*2440*/  F2FP.BF16.F32.PACK_AB R97, R99, R98 ;  /* 0x000000626361723e */ /* 0x000fe400000010ff */
[----:B------:R-:W-:-:S02]  /*2450*/  F2FP.BF16.F32.PACK_AB R64, R65, R64 ;  /* 0x000000404140723e */ /* 0x000fc400000010ff */
[----:B------:R-:W-:Y:S02]  /*2460*/  F2FP.BF16.F32.PACK_AB R98, R101, R100 ;  /* 0x000000646562723e */ /* 0x000fe400000010ff */
[----:B------:R-:W-:Y:S02]  /*2470*/  F2FP.BF16.F32.PACK_AB R99, R103, R102 ;  /* 0x000000666763723e */ /* 0x000fe400000010ff */
[----:B------:R-:W-:Y:S02]  /*2480*/  F2FP.BF16.F32.PACK_AB R65, R67, R66 ;  /* 0x000000424341723e */ /* 0x000fe400000010ff */
[----:B------:R-:W-:Y:S01]  /*2490*/  F2FP.BF16.F32.PACK_AB R32, R33, R32 ;  /* 0x000000202120723e */ /* 0x000fe200000010ff */
[----:B------:R-:W1:Y:S02]  /*24a0*/  @!P2 SYNCS.CCTL.IV [UR20+0x14010] ;  /* 0x01401000ff00a9b1 */ /* 0x000e640008000014 */
[----:B-1----:R-:W-:Y:S01]  /*24b0*/  BAR.SYNC.DEFER_BLOCKING 0x0 ;  /* 0x0000000000007b1d */ /* 0x002fe20000010000 */
[----:B------:R-:W-:-:S02]  /*24c0*/  F2FP.BF16.F32.PACK_AB R136, R137, R136 ;  /* 0x000000888988723e */ /* 0x000fc400000010ff */
[----:B------:R-:W-:Y:S02]  /*24d0*/  F2FP.BF16.F32.PACK_AB R66, R69, R68 ;  /* 0x000000444542723e */ /* 0x000fe400000010ff */
[----:B------:R-:W-:Y:S02]  /*24e0*/  F2FP.BF16.F32.PACK_AB R67, R71, R70 ;  /* 0x000000464743723e */ /* 0x000fe400000010ff */
[----:B------:R-:W-:Y:S02]  /*24f0*/  F2FP.BF16.F32.PACK_AB R33, R35, R34 ;  /* 0x000000222321723e */ /* 0x000fe400000010ff */
[----:B------:R-:W-:Y:S02]  /*2500*/  F2FP.BF16.F32.PACK_AB R137, R139, R138 ;  /* 0x0000008a8b89723e */ /* 0x000fe400000010ff */
[----:B------:R-:W-:Y:S02]  /*2510*/  F2FP.BF16.F32.PACK_AB R104, R105, R104 ;  /* 0x000000686968723e */ /* 0x000fe400000010ff */
[----:B------:R-:W-:-:S02]  /*2520*/  F2FP.BF16.F32.PACK_AB R34, R37, R36 ;  /* 0x000000242522723e */ /* 0x000fc400000010ff */
[----:B------:R-:W-:Y:S02]  /*2530*/  F2FP.BF16.F32.PACK_AB R35, R39, R38 ;  /* 0x000000262723723e */ /* 0x000fe400000010ff */
[----:B------:R-:W-:Y:S02]  /*2540*/  LOP3.LUT R0, R0, 0x60, RZ, 0x3c, !PT ;  /* 0x0000006000007812 */ /* 0x000fe400078e3cff */
[----:B------:R-:W-:Y:S02]  /*2550*/  F2FP.BF16.F32.PACK_AB R138, R141, R140 ;  /* 0x0000008c8d8a723e */ /* 0x000fe400000010ff */
[----:B------:R-:W-:Y:S01]  /*2560*/  F2FP.BF16.F32.PACK_AB R139, R143, R142 ;  /* 0x0000008e8f8b723e */ /* 0x000fe200000010ff */
[----:B------:R-:W-:Y:S01]  /*2570*/  VIADD R0, R0, UR20 ;  /* 0x0000001400007c36 */ /* 0x000fe20008000000 */
[----:B------:R-:W-:Y:S01]  /*2580*/  F2FP.BF16.F32.PACK_AB R105, R107, R106 ;  /* 0x0000006a6b69723e */ /* 0x000fe200000010ff */
[----:B------:R-:W1:Y:S02]  /*2590*/  @!P2 SYNCS.CCTL.IV [UR20+0x14018] ;  /* 0x01401800ff00a9b1 */ /* 0x000e640008000014 */
[----:B-1----:R-:W-:Y:S01]  /*25a0*/  STSM.16.M88.4 [R2], R120 ;  /* 0x0000007802007844 */ /* 0x002fe20000000200 */
[----:B------:R-:W-:-:S02]  /*25b0*/  F2FP.BF16.F32.PACK_AB R72, R73, R72 ;  /* 0x000000484948723e */ /* 0x000fc400000010ff */
[----:B------:R-:W-:Y:S01]  /*25c0*/  F2FP.BF16.F32.PACK_AB R106, R109, R108 ;  /* 0x0000006c6d6a723e */ /* 0x000fe200000010ff */
[----:B------:R-:W-:Y:S01]  /*25d0*/  STSM.16.M88.4 [R2+0x2000], R88 ;  /* 0x0020005802007844 */ /* 0x000fe20000000200 */
[----:B------:R-:W-:Y:S02]  /*25e0*/  F2FP.BF16.F32.PACK_AB R107, R111, R110 ;  /* 0x0000006e6f6b723e */ /* 0x000fe400000010ff */
[----:B------:R-:W-:Y:S01]  /*25f0*/  F2FP.BF16.F32.PACK_AB R73, R75, R74 ;  /* 0x0000004a4b49723e */ /* 0x000fe200000010ff */
[----:B------:R-:W-:Y:S01]  /*2600*/  STSM.16.M88.4 [R2+0x4000], R56 ;  /* 0x0040003802007844 */ /* 0x000fe20000000200 */
[----:B------:R-:W-:Y:S02]  /*2610*/  F2FP.BF16.F32.PACK_AB R40, R41, R40 ;  /* 0x000000282928723e */ /* 0x000fe400000010ff */
[----:B------:R-:W-:Y:S01]  /*2620*/  F2FP.BF16.F32.PACK_AB R144, R145, R144 ;  /* 0x000000909190723e */ /* 0x000fe200000010ff */
[----:B------:R-:W-:Y:S01]  /*2630*/  STSM.16.M88.4 [R2+0x6000], R24 ;  /* 0x0060001802007844 */ /* 0x000fe20000000200 */
[----:B------:R-:W-:-:S02]  /*2640*/  F2FP.BF16.F32.PACK_AB R74, R77, R76 ;  /* 0x0000004c4d4a723e */ /* 0x000fc400000010ff */
[----:B------:R-:W-:Y:S01]  /*2650*/  F2FP.BF16.F32.PACK_AB R75, R79, R78 ;  /* 0x0000004e4f4b723e */ /* 0x000fe200000010ff */
[----:B------:R-:W-:Y:S01]  /*2660*/  STSM.16.M88.4 [R3], R128 ;  /* 0x0000008003007844 */ /* 0x000fe20000000200 */
        /* <DEDUP_REMOVED lines=8> */
[----:B------:R-:W-:Y:S01]  /*26f0*/  STSM.16.M88.4 [R3+0x6000], R32 ;  /* 0x0060002003007844 */ /* 0x000fe20000000200 */
[----:B------:R-:W-:Y:S02]  /*2700*/  F2FP.BF16.F32.PACK_AB R147, R151, R150 ;  /* 0x000000969793723e */ /* 0x000fe400000010ff */
[----:B------:R-:W-:Y:S01]  /*2710*/  F2FP.BF16.F32.PACK_AB R113, R115, R114 ;  /* 0x000000727371723e */ /* 0x000fe200000010ff */
[----:B------:R-:W-:Y:S01]  /*2720*/  STSM.16.M88.4 [R4], R136 ;  /* 0x0000008804007844 */ /* 0x000fe20000000200 */
        /* <DEDUP_REMOVED lines=11> */
[----:B------:R-:W-:Y:S01]  /*27e0*/  STSM.16.M88.4 [R0], R144 ;  /* 0x0000009000007844 */ /* 0x000fe20000000200 */
[----:B------:R-:W-:-:S02]  /*27f0*/  F2FP.BF16.F32.PACK_AB R50, R53, R52 ;  /* 0x000000343532723e */ /* 0x000fc400000010ff */
[----:B------:R-:W-:Y:S01]  /*2800*/  F2FP.BF16.F32.PACK_AB R51, R55, R54 ;  /* 0x000000363733723e */ /* 0x000fe200000010ff */
[----:B------:R-:W-:Y:S04]  /*2810*/  STSM.16.M88.4 [R0+0x2000], R112 ;  /* 0x0020007000007844 */ /* 0x000fe80000000200 */
[----:B------:R-:W-:Y:S04]  /*2820*/  STSM.16.M88.4 [R0+0x4000], R80 ;  /* 0x0040005000007844 */ /* 0x000fe80000000200 */
[----:B------:R-:W-:Y:S01]  /*2830*/  STSM.16.M88.4 [R0+0x6000], R48 ;  /* 0x0060003000007844 */ /* 0x000fe20000000200 */
[----:B------:R1:W-:Y:S06]  /*2840*/  MEMBAR.ALL.CTA ;  /* 0x0000000000007992 */ /* 0x0003ec0000008000 */
[----:B-1----:R-:W1:Y:S02]  /*2850*/  FENCE.VIEW.ASYNC.S ;  /* 0x00000000000073c6 */ /* 0x002e640000000000 */
[----:B-1----:R-:W-:Y:S06]  /*2860*/  BAR.SYNC.DEFER_BLOCKING 0x0 ;  /* 0x0000000000007b1d */ /* 0x002fec0000010000 */
[----:B------:R1:W-:Y:S01]  /*2870*/  @UP1 UTMASTG.2D [UR20], [UR6] ;  /* 0x00000014060013b5 */ /* 0x0003e20008008000 */
[----:B------:R0:W-:Y:S01]  /*2880*/  UTMACMDFLUSH ;  /* 0x00000000000079b7 */ /* 0x0001e20000000000 */
[----:B------:R-:W-:-:S04]  /*2890*/  DEPBAR.LE SB0, 0x0 ;  /* 0x000080000000791a */ /* 0x000fc80000000000 */
[----:B------:R-:W-:Y:S06]  /*28a0*/  BAR.SYNC.DEFER_BLOCKING 0x0 ;  /* 0x0000000000007b1d */ /* 0x000fec0000010000 */
[----:B-1----:R-:W-:Y:S05]  /*28b0*/  EXIT ;  /* 0x000000000000794d */ /* 0x002fea0003800000 */
.L_x_48:
[----:B------:R-:W1:Y:S02]  /*28c0*/  SYNCS.PHASECHK.TRANS64.TRYWAIT P0, [UR21+0x14000], R3 ;  /* 0x01400003ff0075a7 */ /* 0x000e640008000155 */
[----:B-1----:R-:W-:Y:S05]  /*28d0*/  @!P0 BRA `(.L_x_48) ;  /* 0xfffffffc00f88947 */ /* 0x002fea000383ffff */
[----:B------:R-:W-:Y:S05]  /*28e0*/  BRA `(.L_x_50) ;  /* 0xfffffff400847947 */ /* 0x000fea000383ffff */
.L_x_51:
[----:B------:R-:W-:-:S00]  /*28f0*/  BRA `(.L_x_51) ;  /* 0xfffffffc00fc7947 */ /* 0x000fc0000383ffff */
[----:B------:R-:W-:-:S00]  /*2900*/  NOP ;  /* 0x0000000000007918 */ /* 0x000fc00000000000 */
[----:B------:R-:W-:-:S00]  /*2910*/  NOP ;  /* 0x0000000000007918 */ /* 0x000fc00000000000 */
[----:B------:R-:W-:-:S00]  /*2920*/  NOP ;  /* 0x0000000000007918 */ /* 0x000fc00000000000 */
[----:B------:R-:W-:-:S00]  /*2930*/  NOP ;  /* 0x0000000000007918 */ /* 0x000fc00000000000 */
[----:B------:R-:W-:-:S00]  /*2940*/  NOP ;  /* 0x0000000000007918 */ /* 0x000fc00000000000 */
[----:B------:R-:W-:-:S00]  /*2950*/  NOP ;  /* 0x0000000000007918 */ /* 0x000fc00000000000 */
[----:B------:R-:W-:-:S00]  /*2960*/  NOP ;  /* 0x0000000000007918 */ /* 0x000fc00000000000 */
[----:B------:R-:W-:-:S00]  /*2970*/  NOP ;  /* 0x0000000000007918 */ /* 0x000fc00000000000 */
.L_x_52:


//--------------------- .nv.shared.gluon_wgmma    --------------------------
	.section	.nv.shared.gluon_wgmma,"aw",@nobits
	.sectionflags	@""
	.align	16
	.zero		1024


//--------------------- .nv.shared.reserved.0     --------------------------
	.section	.nv.shared.reserved.0,"aw",@nobits
	.weak		__nv_reservedSMEM_offset_0_alias
	.size		__nv_reservedSMEM_offset_0_alias, 0, 0
	.other		__nv_reservedSMEM_offset_0_alias,@"STO_CUDA_RESERVED_SHARED STV_DEFAULT"
__nv_reservedSMEM_offset_0_alias:
	.zero		0


//--------------------- .nv.constant0.gluon_wgmma --------------------------
	.section	.nv.constant0.gluon_wgmma,"a",@progbits
	.sectionflags	@""
	.align	4
.nv.constant0.gluon_wgmma:
	.zero		608


//--------------------- SYMBOLS --------------------------

	.type		.nv.reservedSmem.offset0,@object
	.size		.nv.reservedSmem.offset0,0x4
